//
// Generated by NVIDIA NVVM Compiler
//
// Compiler Build ID: CL-36424714
// Cuda compilation tools, release 13.0, V13.0.88
// Based on NVVM 20.0.0
//

.version 9.0
.target sm_100
.address_size 64

	// .globl	my_kernel_kernel1
// _ZZ17my_kernel_kernel0E18PaddedInput_shared has been demoted
// _ZZ17my_kernel_kernel0E18placeholder_shared has been demoted

.visible .entry my_kernel_kernel1(
	.param .u64 .ptr .align 1 my_kernel_kernel1_param_0,
	.param .u64 .ptr .align 1 my_kernel_kernel1_param_1,
	.param .u64 .ptr .align 1 my_kernel_kernel1_param_2
)
{
	.reg .b32 	%r<6>;
	.reg .b32 	%f<9>;
	.reg .b64 	%rd<13>;

	ld.param.u64 	%rd1, [my_kernel_kernel1_param_0];
	ld.param.u64 	%rd2, [my_kernel_kernel1_param_1];
	ld.param.u64 	%rd3, [my_kernel_kernel1_param_2];
	cvta.to.global.u64 	%rd4, %rd1;
	cvta.to.global.u64 	%rd5, %rd3;
	cvta.to.global.u64 	%rd6, %rd2;
	mov.u32 	%r1, %ctaid.x;
	shl.b32 	%r2, %r1, 6;
	mov.u32 	%r3, %tid.x;
	add.s32 	%r4, %r2, %r3;
	mul.wide.u32 	%rd7, %r4, 4;
	add.s64 	%rd8, %rd6, %rd7;
	ld.global.nc.f32 	%f1, [%rd8];
	shl.b32 	%r5, %r3, 2;
	cvt.u64.u32 	%rd9, %r5;
	and.b64  	%rd10, %rd9, 60;
	add.s64 	%rd11, %rd5, %rd10;
	ld.global.nc.f32 	%f2, [%rd11];
	add.f32 	%f3, %f1, %f2;
	add.f32 	%f4, %f3, 0f40400000;
	min.f32 	%f5, %f4, 0f40C00000;
	max.f32 	%f6, %f5, 0f00000000;
	mul.f32 	%f7, %f6, 0f3E2AAAAD;
	mul.f32 	%f8, %f3, %f7;
	add.s64 	%rd12, %rd4, %rd7;
	st.global.f32 	[%rd12], %f8;
	ret;

}
	// .globl	my_kernel_kernel0
.visible .entry my_kernel_kernel0(
	.param .u64 .ptr .align 1 my_kernel_kernel0_param_0,
	.param .u64 .ptr .align 1 my_kernel_kernel0_param_1,
	.param .u64 .ptr .align 1 my_kernel_kernel0_param_2
)
{
	.reg .pred 	%p<17>;
	.reg .b16 	%rs<61>;
	.reg .b32 	%r<177>;
	.reg .b32 	%f<282>;
	.reg .b64 	%rd<25>;
	// demoted variable
	.shared .align 4 .b8 _ZZ17my_kernel_kernel0E18PaddedInput_shared[6192];
	// demoted variable
	.shared .align 4 .b8 _ZZ17my_kernel_kernel0E18placeholder_shared[144];
	ld.param.u64 	%rd4, [my_kernel_kernel0_param_0];
	cvta.to.global.u64 	%rd1, %rd4;
	mov.u32 	%r1, %tid.x;
	mov.u32 	%r2, %ctaid.x;
	shr.u32 	%r36, %r2, 2;
	and.b32  	%r3, %r36, 254;
	shl.b32 	%r37, %r2, 5;
	and.b32  	%r4, %r37, 128;
	shr.u32 	%r38, %r1, 3;
	and.b32  	%r5, %r1, 7;
	shl.b32 	%r39, %r1, 4;
	and.b32  	%r40, %r39, 112;
	mad.lo.s32 	%r6, %r38, 387, %r40;
	cvt.u16.u32 	%rs1, %r1;
	shl.b32 	%r41, %r1, 2;
	mov.u32 	%r42, _ZZ17my_kernel_kernel0E18PaddedInput_shared;
	add.s32 	%r7, %r42, %r41;
	mov.b32 	%r170, 0;
	mov.f32 	%f250, 0f00000000;
	add.s16 	%rs2, %rs1, 96;
	add.s16 	%rs3, %rs1, 64;
	add.s16 	%rs4, %rs1, 32;
	prmt.b32 	%r67, %r68, %r69, 0x3340U;
	prmt.b32 	%r83, %r84, %r85, 0x3340U;
	prmt.b32 	%r98, %r99, %r100, 0x3340U;
	prmt.b32 	%r118, %r119, %r120, 0x3340U;
	mov.f32 	%f251, %f250;
	mov.f32 	%f252, %f250;
	mov.f32 	%f253, %f250;
	mov.f32 	%f254, %f250;
	mov.f32 	%f255, %f250;
	mov.f32 	%f256, %f250;
	mov.f32 	%f257, %f250;
	mov.f32 	%f258, %f250;
	mov.f32 	%f259, %f250;
	mov.f32 	%f260, %f250;
	mov.f32 	%f261, %f250;
	mov.f32 	%f262, %f250;
	mov.f32 	%f263, %f250;
	mov.f32 	%f264, %f250;
	mov.f32 	%f265, %f250;
	mov.f32 	%f266, %f250;
	mov.f32 	%f267, %f250;
	mov.f32 	%f268, %f250;
	mov.f32 	%f269, %f250;
	mov.f32 	%f270, %f250;
	mov.f32 	%f271, %f250;
	mov.f32 	%f272, %f250;
	mov.f32 	%f273, %f250;
	mov.f32 	%f274, %f250;
	mov.f32 	%f275, %f250;
	mov.f32 	%f276, %f250;
	mov.f32 	%f277, %f250;
	mov.f32 	%f278, %f250;
	mov.f32 	%f279, %f250;
	mov.f32 	%f280, %f250;
	mov.f32 	%f281, %f250;
$L__BB1_1:
	add.s32 	%r174, %r1, 96;
	add.s32 	%r173, %r1, 64;
	add.s32 	%r172, %r1, 32;
	bar.sync 	0;
	shr.u32 	%r44, %r2, 10;
	mul.lo.s32 	%r45, %r44, 786432;
	shr.u32 	%r46, %r2, 3;
	and.b32  	%r47, %r46, 127;
	mul.lo.s32 	%r48, %r47, 1536;
	or.b32  	%r49, %r45, %r48;
	shl.b32 	%r50, %r2, 29;
	shr.s32 	%r51, %r50, 31;
	and.b32  	%r52, %r51, 384;
	or.b32  	%r53, %r49, %r52;
	add.s32 	%r54, %r53, %r170;
	add.s32 	%r12, %r54, -771;
	mov.b32 	%r175, 256;
	mov.u16 	%rs57, %rs1;
	mov.u32 	%r171, %r1;
	mov.u16 	%rs58, %rs4;
	mov.u16 	%rs59, %rs3;
	mov.u16 	%rs60, %rs2;
$L__BB1_2:
	mul.hi.u16 	%rs17, %rs60, 5419;
	shr.u16 	%rs9, %rs17, 5;
	mul.hi.u32 	%r55, %r173, 266354561;
	shr.u32 	%r18, %r55, 3;
	cvt.u16.u32 	%rs10, %r18;
	mul.hi.u32 	%r56, %r172, 266354561;
	shr.u32 	%r19, %r56, 3;
	cvt.u16.u32 	%rs11, %r19;
	mul.hi.u32 	%r57, %r171, 266354561;
	shr.u32 	%r20, %r57, 3;
	cvt.u16.u32 	%rs12, %r20;
	add.s32 	%r21, %r173, -64;
	setp.gt.u32 	%p1, %r21, 1547;
	add.s32 	%r22, %r7, %r175;
	mov.f32 	%f246, 0f00000000;
	@%p1 bra 	$L__BB1_7;
	mul.hi.u16 	%rs18, %rs57, 5419;
	shr.u16 	%rs19, %rs18, 5;
	mad.lo.s16 	%rs20, %rs19, -387, %rs60;
	add.s16 	%rs21, %rs20, -96;
	mul.hi.u16 	%rs22, %rs21, 16257;
	shr.u16 	%rs23, %rs22, 5;
	cvt.u32.u16 	%r23, %rs23;
	or.b32  	%r58, %r3, %r23;
	setp.eq.s32 	%p2, %r58, 0;
	@%p2 bra 	$L__BB1_6;
	mad.lo.s32 	%r59, %r20, -129, %r173;
	add.s32 	%r60, %r59, -64;
	or.b32  	%r61, %r4, %r60;
	setp.eq.s32 	%p3, %r61, 0;
	@%p3 bra 	$L__BB1_6;
	add.s16 	%rs24, %rs60, -96;
	mul.hi.u16 	%rs25, %rs24, 5419;
	shr.u16 	%rs26, %rs25, 5;
	cvt.u32.u16 	%r62, %rs26;
	mad.lo.s32 	%r63, %r62, 196608, %r12;
	mad.lo.s16 	%rs27, %rs12, -129, %rs24;
	mov.b16 	%rs28, 768;
	mov.b32 	%r64, {%rs27, %rs28};
	mov.b32 	%r65, 3;
	prmt.b32 	%r66, %r65, %r23, 0x3340U;
	prmt.b32 	%r70, %r66, %r67, 0x5410U;
	mov.b32 	%r71, 0;
	dp2a.lo.u32.u32 	%r72, %r64, %r70, %r71;
	add.s32 	%r73, %r63, %r72;
	mul.wide.s32 	%rd5, %r73, 4;
	add.s64 	%rd6, %rd1, %rd5;
	ld.global.nc.f32 	%f246, [%rd6];
$L__BB1_6:
	st.shared.f32 	[%r22+-256], %f246;
$L__BB1_7:
	setp.eq.s32 	%p4, %r175, 6400;
	@%p4 bra 	$L__BB1_24;
	setp.gt.u32 	%p5, %r21, 1515;
	mov.f32 	%f247, 0f00000000;
	@%p5 bra 	$L__BB1_13;
	mul.hi.u16 	%rs29, %rs58, 5419;
	shr.u16 	%rs30, %rs29, 5;
	mad.lo.s16 	%rs31, %rs30, -387, %rs60;
	add.s16 	%rs32, %rs31, -64;
	mul.hi.u16 	%rs33, %rs32, 16257;
	shr.u16 	%rs34, %rs33, 5;
	cvt.u32.u16 	%r24, %rs34;
	or.b32  	%r74, %r3, %r24;
	setp.eq.s32 	%p6, %r74, 0;
	@%p6 bra 	$L__BB1_12;
	mad.lo.s32 	%r75, %r19, -129, %r173;
	add.s32 	%r76, %r75, -32;
	or.b32  	%r77, %r4, %r76;
	setp.eq.s32 	%p7, %r77, 0;
	@%p7 bra 	$L__BB1_12;
	add.s16 	%rs35, %rs60, -64;
	mul.hi.u16 	%rs36, %rs35, 5419;
	shr.u16 	%rs37, %rs36, 5;
	cvt.u32.u16 	%r78, %rs37;
	mad.lo.s32 	%r79, %r78, 196608, %r12;
	mad.lo.s16 	%rs38, %rs11, -129, %rs35;
	mov.b16 	%rs39, 768;
	mov.b32 	%r80, {%rs38, %rs39};
	mov.b32 	%r81, 3;
	prmt.b32 	%r82, %r81, %r24, 0x3340U;
	prmt.b32 	%r86, %r82, %r83, 0x5410U;
	mov.b32 	%r87, 0;
	dp2a.lo.u32.u32 	%r88, %r80, %r86, %r87;
	add.s32 	%r89, %r79, %r88;
	mul.wide.s32 	%rd7, %r89, 4;
	add.s64 	%rd8, %rd1, %rd7;
	ld.global.nc.f32 	%f247, [%rd8];
$L__BB1_12:
	st.shared.f32 	[%r22+-128], %f247;
$L__BB1_13:
	setp.gt.u32 	%p8, %r21, 1483;
	mov.f32 	%f248, 0f00000000;
	@%p8 bra 	$L__BB1_18;
	mul.hi.u16 	%rs40, %rs59, 5419;
	shr.u16 	%rs41, %rs40, 5;
	mad.lo.s16 	%rs42, %rs41, -387, %rs60;
	add.s16 	%rs43, %rs42, -32;
	mul.hi.u16 	%rs44, %rs43, 16257;
	shr.u16 	%rs45, %rs44, 5;
	cvt.u32.u16 	%r25, %rs45;
	or.b32  	%r90, %r3, %r25;
	setp.eq.s32 	%p9, %r90, 0;
	@%p9 bra 	$L__BB1_17;
	mad.lo.s32 	%r91, %r18, -129, %r173;
	or.b32  	%r92, %r4, %r91;
	setp.eq.s32 	%p10, %r92, 0;
	@%p10 bra 	$L__BB1_17;
	add.s16 	%rs46, %rs60, -32;
	mul.hi.u16 	%rs47, %rs46, 5419;
	shr.u16 	%rs48, %rs47, 5;
	cvt.u32.u16 	%r93, %rs48;
	mad.lo.s32 	%r94, %r93, 196608, %r12;
	mad.lo.s16 	%rs49, %rs10, -129, %rs46;
	mov.b16 	%rs50, 768;
	mov.b32 	%r95, {%rs49, %rs50};
	mov.b32 	%r96, 3;
	prmt.b32 	%r97, %r96, %r25, 0x3340U;
	prmt.b32 	%r101, %r97, %r98, 0x5410U;
	mov.b32 	%r102, 0;
	dp2a.lo.u32.u32 	%r103, %r95, %r101, %r102;
	add.s32 	%r104, %r94, %r103;
	mul.wide.s32 	%rd9, %r104, 4;
	add.s64 	%rd10, %rd1, %rd9;
	ld.global.nc.f32 	%f248, [%rd10];
$L__BB1_17:
	st.shared.f32 	[%r22], %f248;
$L__BB1_18:
	setp.gt.u32 	%p11, %r21, 1451;
	mov.f32 	%f249, 0f00000000;
	@%p11 bra 	$L__BB1_23;
	mad.lo.s16 	%rs51, %rs9, -387, %rs60;
	mul.hi.u16 	%rs52, %rs51, 16257;
	shr.u16 	%rs53, %rs52, 5;
	cvt.u32.u16 	%r26, %rs53;
	or.b32  	%r105, %r3, %r26;
	setp.eq.s32 	%p12, %r105, 0;
	@%p12 bra 	$L__BB1_22;
	mul.hi.u32 	%r106, %r174, 266354561;
	shr.u32 	%r107, %r106, 3;
	mul.lo.s32 	%r108, %r107, 129;
	sub.s32 	%r109, %r174, %r108;
	or.b32  	%r110, %r4, %r109;
	setp.eq.s32 	%p13, %r110, 0;
	@%p13 bra 	$L__BB1_22;
	cvt.u32.u16 	%r111, %rs9;
	mad.lo.s32 	%r112, %r111, 196608, %r12;
	mul.hi.u32 	%r113, %r174, 266354561;
	shr.u32 	%r114, %r113, 3;
	cvt.u16.u32 	%rs54, %r114;
	mad.lo.s16 	%rs55, %rs54, -129, %rs60;
	mov.b16 	%rs56, 768;
	mov.b32 	%r115, {%rs55, %rs56};
	mov.b32 	%r116, 3;
	prmt.b32 	%r117, %r116, %r26, 0x3340U;
	prmt.b32 	%r121, %r117, %r118, 0x5410U;
	mov.b32 	%r122, 0;
	dp2a.lo.u32.u32 	%r123, %r115, %r121, %r122;
	add.s32 	%r124, %r112, %r123;
	mul.wide.s32 	%rd11, %r124, 4;
	add.s64 	%rd12, %rd1, %rd11;
	ld.global.nc.f32 	%f249, [%rd12];
$L__BB1_22:
	st.shared.f32 	[%r22+128], %f249;
$L__BB1_23:
	add.s32 	%r175, %r175, 512;
	add.s16 	%rs60, %rs60, 128;
	add.s32 	%r174, %r174, 128;
	add.s32 	%r173, %r173, 128;
	add.s16 	%rs59, %rs59, 128;
	add.s16 	%rs58, %rs58, 128;
	add.s32 	%r172, %r172, 128;
	add.s32 	%r171, %r171, 128;
	add.s16 	%rs57, %rs57, 128;
	bra.uni 	$L__BB1_2;
$L__BB1_24:
	setp.gt.u32 	%p14, %r1, 11;
	@%p14 bra 	$L__BB1_26;
	ld.param.u64 	%rd23, [my_kernel_kernel0_param_1];
	shl.b32 	%r125, %r170, 4;
	shl.b32 	%r126, %r2, 2;
	and.b32  	%r127, %r126, 12;
	or.b32  	%r128, %r125, %r127;
	mul.lo.s32 	%r129, %r1, 3;
	and.b32  	%r130, %r129, 3;
	shr.u32 	%r131, %r129, 2;
	mul.lo.s32 	%r132, %r131, 48;
	or.b32  	%r133, %r130, %r132;
	add.s32 	%r134, %r128, %r133;
	cvta.to.global.u64 	%rd13, %rd23;
	mul.wide.u32 	%rd14, %r134, 4;
	add.s64 	%rd15, %rd13, %rd14;
	ld.global.nc.f32 	%f114, [%rd15];
	shl.b32 	%r135, %r129, 2;
	mov.u32 	%r136, _ZZ17my_kernel_kernel0E18placeholder_shared;
	add.s32 	%r137, %r136, %r135;
	st.shared.f32 	[%r137], %f114;
	add.s32 	%r138, %r129, 1;
	and.b32  	%r139, %r138, 3;
	shr.u32 	%r140, %r138, 2;
	mul.lo.s32 	%r141, %r140, 48;
	or.b32  	%r142, %r139, %r141;
	add.s32 	%r143, %r128, %r142;
	mul.wide.u32 	%rd16, %r143, 4;
	add.s64 	%rd17, %rd13, %rd16;
	ld.global.nc.f32 	%f115, [%rd17];
	st.shared.f32 	[%r137+4], %f115;
	add.s32 	%r144, %r129, 2;
	and.b32  	%r145, %r144, 3;
	shr.u32 	%r146, %r144, 2;
	mul.lo.s32 	%r147, %r146, 48;
	or.b32  	%r148, %r145, %r147;
	add.s32 	%r149, %r128, %r148;
	mul.wide.u32 	%rd18, %r149, 4;
	add.s64 	%rd19, %rd13, %rd18;
	ld.global.nc.f32 	%f116, [%rd19];
	st.shared.f32 	[%r137+8], %f116;
$L__BB1_26:
	bar.sync 	0;
	mov.b32 	%r176, 0;
$L__BB1_27:
	mad.lo.s32 	%r151, %r176, 129, %r6;
	mov.u32 	%r152, _ZZ17my_kernel_kernel0E18placeholder_shared;
	mad.lo.s32 	%r153, %r176, 48, %r152;
	ld.shared.f32 	%f117, [%r153+12];
	ld.shared.f32 	%f118, [%r153+8];
	ld.shared.f32 	%f119, [%r153+4];
	ld.shared.f32 	%f120, [%r153];
	shl.b32 	%r154, %r151, 2;
	mov.u32 	%r155, _ZZ17my_kernel_kernel0E18PaddedInput_shared;
	add.s32 	%r156, %r155, %r154;
	ld.shared.f32 	%f121, [%r156];
	fma.rn.f32 	%f122, %f121, %f120, %f281;
	fma.rn.f32 	%f123, %f121, %f119, %f273;
	fma.rn.f32 	%f124, %f121, %f118, %f265;
	fma.rn.f32 	%f125, %f121, %f117, %f257;
	ld.shared.f32 	%f126, [%r156+8];
	fma.rn.f32 	%f127, %f126, %f120, %f280;
	fma.rn.f32 	%f128, %f126, %f119, %f272;
	fma.rn.f32 	%f129, %f126, %f118, %f264;
	fma.rn.f32 	%f130, %f126, %f117, %f256;
	ld.shared.f32 	%f131, [%r156+16];
	fma.rn.f32 	%f132, %f131, %f120, %f279;
	fma.rn.f32 	%f133, %f131, %f119, %f271;
	fma.rn.f32 	%f134, %f131, %f118, %f263;
	fma.rn.f32 	%f135, %f131, %f117, %f255;
	ld.shared.f32 	%f136, [%r156+24];
	fma.rn.f32 	%f137, %f136, %f120, %f278;
	fma.rn.f32 	%f138, %f136, %f119, %f270;
	fma.rn.f32 	%f139, %f136, %f118, %f262;
	fma.rn.f32 	%f140, %f136, %f117, %f254;
	ld.shared.f32 	%f141, [%r156+32];
	fma.rn.f32 	%f142, %f141, %f120, %f277;
	fma.rn.f32 	%f143, %f141, %f119, %f269;
	fma.rn.f32 	%f144, %f141, %f118, %f261;
	fma.rn.f32 	%f145, %f141, %f117, %f253;
	ld.shared.f32 	%f146, [%r156+40];
	fma.rn.f32 	%f147, %f146, %f120, %f276;
	fma.rn.f32 	%f148, %f146, %f119, %f268;
	fma.rn.f32 	%f149, %f146, %f118, %f260;
	fma.rn.f32 	%f150, %f146, %f117, %f252;
	ld.shared.f32 	%f151, [%r156+48];
	fma.rn.f32 	%f152, %f151, %f120, %f275;
	fma.rn.f32 	%f153, %f151, %f119, %f267;
	fma.rn.f32 	%f154, %f151, %f118, %f259;
	fma.rn.f32 	%f155, %f151, %f117, %f251;
	ld.shared.f32 	%f156, [%r156+56];
	fma.rn.f32 	%f157, %f156, %f120, %f274;
	fma.rn.f32 	%f158, %f156, %f119, %f266;
	fma.rn.f32 	%f159, %f156, %f118, %f258;
	fma.rn.f32 	%f160, %f156, %f117, %f250;
	ld.shared.f32 	%f161, [%r153+28];
	ld.shared.f32 	%f162, [%r153+24];
	ld.shared.f32 	%f163, [%r153+20];
	ld.shared.f32 	%f164, [%r153+16];
	ld.shared.f32 	%f165, [%r156+4];
	fma.rn.f32 	%f166, %f165, %f164, %f122;
	fma.rn.f32 	%f167, %f165, %f163, %f123;
	fma.rn.f32 	%f168, %f165, %f162, %f124;
	fma.rn.f32 	%f169, %f165, %f161, %f125;
	ld.shared.f32 	%f170, [%r156+12];
	fma.rn.f32 	%f171, %f170, %f164, %f127;
	fma.rn.f32 	%f172, %f170, %f163, %f128;
	fma.rn.f32 	%f173, %f170, %f162, %f129;
	fma.rn.f32 	%f174, %f170, %f161, %f130;
	ld.shared.f32 	%f175, [%r156+20];
	fma.rn.f32 	%f176, %f175, %f164, %f132;
	fma.rn.f32 	%f177, %f175, %f163, %f133;
	fma.rn.f32 	%f178, %f175, %f162, %f134;
	fma.rn.f32 	%f179, %f175, %f161, %f135;
	ld.shared.f32 	%f180, [%r156+28];
	fma.rn.f32 	%f181, %f180, %f164, %f137;
	fma.rn.f32 	%f182, %f180, %f163, %f138;
	fma.rn.f32 	%f183, %f180, %f162, %f139;
	fma.rn.f32 	%f184, %f180, %f161, %f140;
	ld.shared.f32 	%f185, [%r156+36];
	fma.rn.f32 	%f186, %f185, %f164, %f142;
	fma.rn.f32 	%f187, %f185, %f163, %f143;
	fma.rn.f32 	%f188, %f185, %f162, %f144;
	fma.rn.f32 	%f189, %f185, %f161, %f145;
	ld.shared.f32 	%f190, [%r156+44];
	fma.rn.f32 	%f191, %f190, %f164, %f147;
	fma.rn.f32 	%f192, %f190, %f163, %f148;
	fma.rn.f32 	%f193, %f190, %f162, %f149;
	fma.rn.f32 	%f194, %f190, %f161, %f150;
	ld.shared.f32 	%f195, [%r156+52];
	fma.rn.f32 	%f196, %f195, %f164, %f152;
	fma.rn.f32 	%f197, %f195, %f163, %f153;
	fma.rn.f32 	%f198, %f195, %f162, %f154;
	fma.rn.f32 	%f199, %f195, %f161, %f155;
	ld.shared.f32 	%f200, [%r156+60];
	fma.rn.f32 	%f201, %f200, %f164, %f157;
	fma.rn.f32 	%f202, %f200, %f163, %f158;
	fma.rn.f32 	%f203, %f200, %f162, %f159;
	fma.rn.f32 	%f204, %f200, %f161, %f160;
	ld.shared.f32 	%f205, [%r153+44];
	ld.shared.f32 	%f206, [%r153+40];
	ld.shared.f32 	%f207, [%r153+36];
	ld.shared.f32 	%f208, [%r153+32];
	fma.rn.f32 	%f281, %f126, %f208, %f166;
	fma.rn.f32 	%f273, %f126, %f207, %f167;
	fma.rn.f32 	%f265, %f126, %f206, %f168;
	fma.rn.f32 	%f257, %f126, %f205, %f169;
	fma.rn.f32 	%f280, %f131, %f208, %f171;
	fma.rn.f32 	%f272, %f131, %f207, %f172;
	fma.rn.f32 	%f264, %f131, %f206, %f173;
	fma.rn.f32 	%f256, %f131, %f205, %f174;
	fma.rn.f32 	%f279, %f136, %f208, %f176;
	fma.rn.f32 	%f271, %f136, %f207, %f177;
	fma.rn.f32 	%f263, %f136, %f206, %f178;
	fma.rn.f32 	%f255, %f136, %f205, %f179;
	fma.rn.f32 	%f278, %f141, %f208, %f181;
	fma.rn.f32 	%f270, %f141, %f207, %f182;
	fma.rn.f32 	%f262, %f141, %f206, %f183;
	fma.rn.f32 	%f254, %f141, %f205, %f184;
	fma.rn.f32 	%f277, %f146, %f208, %f186;
	fma.rn.f32 	%f269, %f146, %f207, %f187;
	fma.rn.f32 	%f261, %f146, %f206, %f188;
	fma.rn.f32 	%f253, %f146, %f205, %f189;
	fma.rn.f32 	%f276, %f151, %f208, %f191;
	fma.rn.f32 	%f268, %f151, %f207, %f192;
	fma.rn.f32 	%f260, %f151, %f206, %f193;
	fma.rn.f32 	%f252, %f151, %f205, %f194;
	fma.rn.f32 	%f275, %f156, %f208, %f196;
	fma.rn.f32 	%f267, %f156, %f207, %f197;
	fma.rn.f32 	%f259, %f156, %f206, %f198;
	fma.rn.f32 	%f251, %f156, %f205, %f199;
	ld.shared.f32 	%f209, [%r156+64];
	fma.rn.f32 	%f274, %f209, %f208, %f201;
	fma.rn.f32 	%f266, %f209, %f207, %f202;
	fma.rn.f32 	%f258, %f209, %f206, %f203;
	fma.rn.f32 	%f250, %f209, %f205, %f204;
	add.s32 	%r176, %r176, 1;
	setp.ne.s32 	%p15, %r176, 3;
	@%p15 bra 	$L__BB1_27;
	add.s32 	%r170, %r170, 1;
	setp.ne.s32 	%p16, %r170, 3;
	@%p16 bra 	$L__BB1_1;
	ld.param.u64 	%rd24, [my_kernel_kernel0_param_2];
	shl.b32 	%r157, %r2, 10;
	and.b32  	%r158, %r157, 2146435072;
	shl.b32 	%r159, %r1, 15;
	and.b32  	%r160, %r159, 33292288;
	add.s32 	%r161, %r158, %r160;
	shl.b32 	%r162, %r2, 8;
	and.b32  	%r163, %r162, 261120;
	shl.b32 	%r164, %r5, 7;
	or.b32  	%r165, %r161, %r164;
	shl.b32 	%r166, %r2, 2;
	and.b32  	%r167, %r166, 12;
	or.b32  	%r168, %r165, %r167;
	or.b32  	%r169, %r168, %r163;
	cvta.to.global.u64 	%rd20, %rd24;
	mul.wide.u32 	%rd21, %r169, 4;
	add.s64 	%rd22, %rd20, %rd21;
	st.global.f32 	[%rd22], %f281;
	st.global.f32 	[%rd22+4], %f273;
	st.global.f32 	[%rd22+8], %f265;
	st.global.f32 	[%rd22+12], %f257;
	st.global.f32 	[%rd22+64], %f280;
	st.global.f32 	[%rd22+68], %f272;
	st.global.f32 	[%rd22+72], %f264;
	st.global.f32 	[%rd22+76], %f256;
	st.global.f32 	[%rd22+128], %f279;
	st.global.f32 	[%rd22+132], %f271;
	st.global.f32 	[%rd22+136], %f263;
	st.global.f32 	[%rd22+140], %f255;
	st.global.f32 	[%rd22+192], %f278;
	st.global.f32 	[%rd22+196], %f270;
	st.global.f32 	[%rd22+200], %f262;
	st.global.f32 	[%rd22+204], %f254;
	st.global.f32 	[%rd22+256], %f277;
	st.global.f32 	[%rd22+260], %f269;
	st.global.f32 	[%rd22+264], %f261;
	st.global.f32 	[%rd22+268], %f253;
	st.global.f32 	[%rd22+320], %f276;
	st.global.f32 	[%rd22+324], %f268;
	st.global.f32 	[%rd22+328], %f260;
	st.global.f32 	[%rd22+332], %f252;
	st.global.f32 	[%rd22+384], %f275;
	st.global.f32 	[%rd22+388], %f267;
	st.global.f32 	[%rd22+392], %f259;
	st.global.f32 	[%rd22+396], %f251;
	st.global.f32 	[%rd22+448], %f274;
	st.global.f32 	[%rd22+452], %f266;
	st.global.f32 	[%rd22+456], %f258;
	st.global.f32 	[%rd22+460], %f250;
	ret;

}


// ===== COMPILED SASS (sm_100) =====

	.target	sm_100

	.elftype	@"ET_EXEC"


//--------------------- .note.nv.tkinfo           --------------------------
	.section	.note.nv.tkinfo,"",@"SHT_NOTE"
	.sectionflags	@"SHF_NOTE_NV_TKINFO"
	.tkinfo
        /*0018*/ 	.word	0x00000002
        /*0030*/ 	.string	""
        /*0030*/ 	.string	"ptxas"
        /*0030*/ 	.string	"Cuda compilation tools, release 13.0, V13.0.88"
        /*0030*/ 	.string	"Build cuda_13.0.r13.0/compiler.36424714_0"
        /*0030*/ 	.string	"-arch sm_100 -m 64 "



//--------------------- .note.nv.cuinfo           --------------------------
	.section	.note.nv.cuinfo,"",@"SHT_NOTE"
	.sectionflags	@"SHF_NOTE_NV_CUINFO"
        /*0018*/ 	.short	0x0002
        /*001a*/ 	.short	0x0064
        /*001c*/ 	.short	0x0082
	.zero		2


//--------------------- .nv.info                  --------------------------
	.section	.nv.info,"",@"SHT_CUDA_INFO"
	.align	4


	//----- nvinfo : EIATTR_REGCOUNT
	.align		4
        /*0000*/ 	.byte	0x04, 0x2f
        /*0002*/ 	.short	(.L_1 - .L_0)
	.align		4
.L_0:
        /*0004*/ 	.word	index@(my_kernel_kernel1)
        /*0008*/ 	.word	0x0000000e


	//----- nvinfo : EIATTR_FRAME_SIZE
	.align		4
.L_1:
        /*000c*/ 	.byte	0x04, 0x11
        /*000e*/ 	.short	(.L_3 - .L_2)
	.align		4
.L_2:
        /*0010*/ 	.word	index@(my_kernel_kernel1)
        /*0014*/ 	.word	0x00000000


	//----- nvinfo : EIATTR_REGCOUNT
	.align		4
.L_3:
        /*0018*/ 	.byte	0x04, 0x2f
        /*001a*/ 	.short	(.L_5 - .L_4)
	.align		4
.L_4:
        /*001c*/ 	.word	index@(my_kernel_kernel0)
        /*0020*/ 	.word	0x00000038


	//----- nvinfo : EIATTR_FRAME_SIZE
	.align		4
.L_5:
        /*0024*/ 	.byte	0x04, 0x11
        /*0026*/ 	.short	(.L_7 - .L_6)
	.align		4
.L_6:
        /*0028*/ 	.word	index@(my_kernel_kernel0)
        /*002c*/ 	.word	0x00000000


	//----- nvinfo : EIATTR_MIN_STACK_SIZE
	.align		4
.L_7:
        /*0030*/ 	.byte	0x04, 0x12
        /*0032*/ 	.short	(.L_9 - .L_8)
	.align		4
.L_8:
        /*0034*/ 	.word	index@(my_kernel_kernel0)
        /*0038*/ 	.word	0x00000000


	//----- nvinfo : EIATTR_MIN_STACK_SIZE
	.align		4
.L_9:
        /*003c*/ 	.byte	0x04, 0x12
        /*003e*/ 	.short	(.L_11 - .L_10)
	.align		4
.L_10:
        /*0040*/ 	.word	index@(my_kernel_kernel1)
        /*0044*/ 	.word	0x00000000
.L_11:


//--------------------- .nv.compat                --------------------------
	.section	.nv.compat,"",@"SHT_CUDA_COMPAT_INFO"
	.align	4
        /*0000*/ 	.byte	0x02, 0x09, 0x00, 0x00, 0x02, 0x02, 0x01, 0x00, 0x02, 0x05, 0x05, 0x00, 0x03, 0x07, 0x01, 0x01
        /*0010*/ 	.byte	0x02, 0x03, 0x00, 0x00, 0x02, 0x06, 0x01, 0x00, 0x04, 0x0b, 0x08, 0x00, 0x09, 0x00, 0x00, 0x00
        /*0020*/ 	.byte	0x00, 0x00, 0x00, 0x00


//--------------------- .nv.info.my_kernel_kernel0 --------------------------
	.section	.nv.info.my_kernel_kernel0,"",@"SHT_CUDA_INFO"
	.sectionflags	@""
	.align	4


	//----- nvinfo : EIATTR_CUDA_API_VERSION
	.align		4
        /*0000*/ 	.byte	0x04, 0x37
        /*0002*/ 	.short	(.L_13 - .L_12)
.L_12:
        /*0004*/ 	.word	0x00000082


	//----- nvinfo : EIATTR_KPARAM_INFO
	.align		4
.L_13:
        /*0008*/ 	.byte	0x04, 0x17
        /*000a*/ 	.short	(.L_15 - .L_14)
.L_14:
        /*000c*/ 	.word	0x00000000
        /*0010*/ 	.short	0x0002
        /*0012*/ 	.short	0x0010
        /*0014*/ 	.byte	0x00, 0xf5, 0x21, 0x00


	//----- nvinfo : EIATTR_KPARAM_INFO
	.align		4
.L_15:
        /*0018*/ 	.byte	0x04, 0x17
        /*001a*/ 	.short	(.L_17 - .L_16)
.L_16:
        /*001c*/ 	.word	0x00000000
        /*0020*/ 	.short	0x0001
        /*0022*/ 	.short	0x0008
        /*0024*/ 	.byte	0x00, 0xf5, 0x21, 0x00


	//----- nvinfo : EIATTR_KPARAM_INFO
	.align		4
.L_17:
        /*0028*/ 	.byte	0x04, 0x17
        /*002a*/ 	.short	(.L_19 - .L_18)
.L_18:
        /*002c*/ 	.word	0x00000000
        /*0030*/ 	.short	0x0000
        /*0032*/ 	.short	0x0000
        /*0034*/ 	.byte	0x00, 0xf5, 0x21, 0x00


	//----- nvinfo : EIATTR_SPARSE_MMA_MASK
	.align		4
.L_19:
        /*0038*/ 	.byte	0x03, 0x50
        /*003a*/ 	.short	0x0000


	//----- nvinfo : EIATTR_MAXREG_COUNT
	.align		4
        /*003c*/ 	.byte	0x03, 0x1b
        /*003e*/ 	.short	0x00ff


	//----- nvinfo : EIATTR_NUM_BARRIERS
	.align		4
        /*0040*/ 	.byte	0x02, 0x4c
        /*0042*/ 	.byte	0x01
	.zero		1


	//----- nvinfo : EIATTR_MERCURY_ISA_VERSION
	.align		4
        /*0044*/ 	.byte	0x03, 0x5f
        /*0046*/ 	.short	0x0101


	//----- nvinfo : EIATTR_VRC_CTA_INIT_COUNT
	.align		4
        /*0048*/ 	.byte	0x02, 0x4a
	.zero		1
	.zero		1


	//----- nvinfo : EIATTR_EXIT_INSTR_OFFSETS
	.align		4
        /*004c*/ 	.byte	0x04, 0x1c
        /*004e*/ 	.short	(.L_21 - .L_20)


	//   ....[0]....
.L_20:
        /*0050*/ 	.word	0x00001d40


	//----- nvinfo : EIATTR_CRS_STACK_SIZE
	.align		4
.L_21:
        /*0054*/ 	.byte	0x04, 0x1e
        /*0056*/ 	.short	(.L_23 - .L_22)
.L_22:
        /*0058*/ 	.word	0x00000000


	//----- nvinfo : EIATTR_CBANK_PARAM_SIZE
	.align		4
.L_23:
        /*005c*/ 	.byte	0x03, 0x19
        /*005e*/ 	.short	0x0018


	//----- nvinfo : EIATTR_PARAM_CBANK
	.align		4
        /*0060*/ 	.byte	0x04, 0x0a
        /*0062*/ 	.short	(.L_25 - .L_24)
	.align		4
.L_24:
        /*0064*/ 	.word	index@(.nv.constant0.my_kernel_kernel0)
        /*0068*/ 	.short	0x0380
        /*006a*/ 	.short	0x0018


	//----- nvinfo : EIATTR_SW_WAR
	.align		4
.L_25:
        /*006c*/ 	.byte	0x04, 0x36
        /*006e*/ 	.short	(.L_27 - .L_26)
.L_26:
        /*0070*/ 	.word	0x00000008
.L_27:


//--------------------- .nv.info.my_kernel_kernel1 --------------------------
	.section	.nv.info.my_kernel_kernel1,"",@"SHT_CUDA_INFO"
	.sectionflags	@""
	.align	4


	//----- nvinfo : EIATTR_CUDA_API_VERSION
	.align		4
        /*0000*/ 	.byte	0x04, 0x37
        /*0002*/ 	.short	(.L_29 - .L_28)
.L_28:
        /*0004*/ 	.word	0x00000082


	//----- nvinfo : EIATTR_KPARAM_INFO
	.align		4
.L_29:
        /*0008*/ 	.byte	0x04, 0x17
        /*000a*/ 	.short	(.L_31 - .L_30)
.L_30:
        /*000c*/ 	.word	0x00000000
        /*0010*/ 	.short	0x0002
        /*0012*/ 	.short	0x0010
        /*0014*/ 	.byte	0x00, 0xf5, 0x21, 0x00


	//----- nvinfo : EIATTR_KPARAM_INFO
	.align		4
.L_31:
        /*0018*/ 	.byte	0x04, 0x17
        /*001a*/ 	.short	(.L_33 - .L_32)
.L_32:
        /*001c*/ 	.word	0x00000000
        /*0020*/ 	.short	0x0001
        /*0022*/ 	.short	0x0008
        /*0024*/ 	.byte	0x00, 0xf5, 0x21, 0x00


	//----- nvinfo : EIATTR_KPARAM_INFO
	.align		4
.L_33:
        /*0028*/ 	.byte	0x04, 0x17
        /*002a*/ 	.short	(.L_35 - .L_34)
.L_34:
        /*002c*/ 	.word	0x00000000
        /*0030*/ 	.short	0x0000
        /*0032*/ 	.short	0x0000
        /*0034*/ 	.byte	0x00, 0xf5, 0x21, 0x00


	//----- nvinfo : EIATTR_SPARSE_MMA_MASK
	.align		4
.L_35:
        /*0038*/ 	.byte	0x03, 0x50
        /*003a*/ 	.short	0x0000


	//----- nvinfo : EIATTR_MAXREG_COUNT
	.align		4
        /*003c*/ 	.byte	0x03, 0x1b
        /*003e*/ 	.short	0x00ff


	//----- nvinfo : EIATTR_MERCURY_ISA_VERSION
	.align		4
        /*0040*/ 	.byte	0x03, 0x5f
        /*0042*/ 	.short	0x0101


	//----- nvinfo : EIATTR_VRC_CTA_INIT_COUNT
	.align		4
        /*0044*/ 	.byte	0x02, 0x4a
	.zero		1
	.zero		1


	//----- nvinfo : EIATTR_EXIT_INSTR_OFFSETS
	.align		4
        /*0048*/ 	.byte	0x04, 0x1c
        /*004a*/ 	.short	(.L_37 - .L_36)


	//   ....[0]....
.L_36:
        /*004c*/ 	.word	0x00000170


	//----- nvinfo : EIATTR_CBANK_PARAM_SIZE
	.align		4
.L_37:
        /*0050*/ 	.byte	0x03, 0x19
        /*0052*/ 	.short	0x0018


	//----- nvinfo : EIATTR_PARAM_CBANK
	.align		4
        /*0054*/ 	.byte	0x04, 0x0a
        /*0056*/ 	.short	(.L_39 - .L_38)
	.align		4
.L_38:
        /*0058*/ 	.word	index@(.nv.constant0.my_kernel_kernel1)
        /*005c*/ 	.short	0x0380
        /*005e*/ 	.short	0x0018


	//----- nvinfo : EIATTR_SW_WAR
	.align		4
.L_39:
        /*0060*/ 	.byte	0x04, 0x36
        /*0062*/ 	.short	(.L_41 - .L_40)
.L_40:
        /*0064*/ 	.word	0x00000008
.L_41:


//--------------------- .nv.callgraph             --------------------------
	.section	.nv.callgraph,"",@"SHT_CUDA_CALLGRAPH"
	.align	4
	.sectionentsize	8
	.align		4
        /*0000*/ 	.word	0x00000000
	.align		4
        /*0004*/ 	.word	0xffffffff
	.align		4
        /*0008*/ 	.word	0x00000000
	.align		4
        /*000c*/ 	.word	0xfffffffe
	.align		4
        /*0010*/ 	.word	0x00000000
	.align		4
        /*0014*/ 	.word	0xfffffffd
	.align		4
        /*0018*/ 	.word	0x00000000
	.align		4
        /*001c*/ 	.word	0xfffffffc


//--------------------- .text.my_kernel_kernel0   --------------------------
	.section	.text.my_kernel_kernel0,"ax",@progbits
	.align	128
        .global         my_kernel_kernel0
        .type           my_kernel_kernel0,@function
        .size           my_kernel_kernel0,(.L_x_24 - my_kernel_kernel0)
        .other          my_kernel_kernel0,@"STO_CUDA_ENTRY STV_DEFAULT"
my_kernel_kernel0:
.text.my_kernel_kernel0:
[----:B------:R-:W-:Y:S01]  /*0000*/  LDC R1, c[0x0][0x37c] ;  /* 0x0000df00ff017b82 */ /* 0x000fe20000000800 */
[----:B------:R-:W0:Y:S07]  /*0010*/  S2R R2, SR_TID.X ;  /* 0x0000000000027919 */ /* 0x000e2e0000002100 */
[----:B------:R-:W1:Y:S01]  /*0020*/  S2UR UR8, SR_CgaCtaId ;  /* 0x00000000000879c3 */ /* 0x000e620000008800 */
[----:B------:R-:W-:Y:S01]  /*0030*/  UMOV UR6, 0x400 ;  /* 0x0000040000067882 */ /* 0x000fe20000000000 */
[----:B------:R-:W-:Y:S01]  /*0040*/  UPRMT UR9, UR4, 0x3340, UR4 ;  /* 0x0000334004097896 */ /* 0x000fe20008000004 */
[----:B------:R-:W-:Y:S01]  /*0050*/  HFMA2 R48, -RZ, RZ, 0, 0 ;  /* 0x00000000ff307431 */ /* 0x000fe200000001ff */
[----:B------:R-:W-:Y:S01]  /*0060*/  UPRMT UR10, UR4, 0x3340, UR4 ;  /* 0x00003340040a7896 */ /* 0x000fe20008000004 */
[----:B------:R-:W-:Y:S01]  /*0070*/  CS2R R38, SRZ ;  /* 0x0000000000267805 */ /* 0x000fe2000001ff00 */
[----:B------:R-:W-:Y:S01]  /*0080*/  UPRMT UR11, UR4, 0x3340, UR4 ;  /* 0x00003340040b7896 */ /* 0x000fe20008000004 */
[----:B------:R-:W-:Y:S01]  /*0090*/  CS2R R34, SRZ ;  /* 0x0000000000227805 */ /* 0x000fe2000001ff00 */
[----:B------:R-:W2:Y:S01]  /*00a0*/  S2UR UR17, SR_CTAID.X ;  /* 0x00000000001179c3 */ /* 0x000ea20000002500 */
[----:B------:R-:W-:Y:S01]  /*00b0*/  UPRMT UR12, UR4, 0x3340, UR4 ;  /* 0x00003340040c7896 */ /* 0x000fe20008000004 */
[----:B------:R-:W-:-:S02]  /*00c0*/  CS2R R30, SRZ ;  /* 0x00000000001e7805 */ /* 0x000fc4000001ff00 */
[----:B------:R-:W-:Y:S02]  /*00d0*/  CS2R R22, SRZ ;  /* 0x0000000000167805 */ /* 0x000fe4000001ff00 */
[----:B------:R-:W-:Y:S02]  /*00e0*/  MOV R21, RZ ;  /* 0x000000ff00157202 */ /* 0x000fe40000000f00 */
[----:B------:R-:W-:Y:S02]  /*00f0*/  CS2R R46, SRZ ;  /* 0x00000000002e7805 */ /* 0x000fe4000001ff00 */
[----:B------:R-:W-:Y:S02]  /*0100*/  CS2R R36, SRZ ;  /* 0x0000000000247805 */ /* 0x000fe4000001ff00 */
[----:B------:R-:W-:Y:S02]  /*0110*/  CS2R R32, SRZ ;  /* 0x0000000000207805 */ /* 0x000fe4000001ff00 */
[----:B------:R-:W-:-:S02]  /*0120*/  CS2R R28, SRZ ;  /* 0x00000000001c7805 */ /* 0x000fc4000001ff00 */
[----:B------:R-:W-:Y:S02]  /*0130*/  MOV R43, RZ ;  /* 0x000000ff002b7202 */ /* 0x000fe40000000f00 */
[----:B------:R-:W-:Y:S02]  /*0140*/  CS2R R40, SRZ ;  /* 0x0000000000287805 */ /* 0x000fe4000001ff00 */
[----:B------:R-:W-:Y:S02]  /*0150*/  CS2R R12, SRZ ;  /* 0x00000000000c7805 */ /* 0x000fe4000001ff00 */
[----:B------:R-:W-:Y:S02]  /*0160*/  CS2R R24, SRZ ;  /* 0x0000000000187805 */ /* 0x000fe4000001ff00 */
[----:B------:R-:W-:Y:S02]  /*0170*/  CS2R R44, SRZ ;  /* 0x00000000002c7805 */ /* 0x000fe4000001ff00 */
[----:B------:R-:W-:-:S02]  /*0180*/  CS2R R14, SRZ ;  /* 0x00000000000e7805 */ /* 0x000fc4000001ff00 */
[----:B------:R-:W-:Y:S01]  /*0190*/  CS2R R26, SRZ ;  /* 0x00000000001a7805 */ /* 0x000fe2000001ff00 */
[----:B-1----:R-:W-:Y:S01]  /*01a0*/  ULEA UR8, UR8, UR6, 0x18 ;  /* 0x0000000608087291 */ /* 0x002fe2000f8ec0ff */
[----:B------:R-:W1:Y:S01]  /*01b0*/  LDCU.64 UR14, c[0x0][0x358] ;  /* 0x00006b00ff0e77ac */ /* 0x000e620008000a00 */
[----:B0-----:R-:W-:Y:S01]  /*01c0*/  SHF.L.U32 R0, R2, 0x4, RZ ;  /* 0x0000000402007819 */ /* 0x001fe200000006ff */
[----:B--2---:R-:W-:Y:S01]  /*01d0*/  USHF.R.U32.HI UR4, URZ, 0x2, UR17 ;  /* 0x00000002ff047899 */ /* 0x004fe20008011611 */
[----:B------:R-:W-:Y:S01]  /*01e0*/  SHF.R.U32.HI R3, RZ, 0x3, R2 ;  /* 0x00000003ff037819 */ /* 0x000fe20000011602 */
[----:B------:R-:W-:Y:S01]  /*01f0*/  USHF.L.U32 UR5, UR17, 0x5, URZ ;  /* 0x0000000511057899 */ /* 0x000fe200080006ff */
[----:B------:R-:W-:Y:S01]  /*0200*/  LOP3.LUT R0, R0, 0x70, RZ, 0xc0, !PT ;  /* 0x0000007000007812 */ /* 0x000fe200078ec0ff */
[----:B------:R-:W-:Y:S01]  /*0210*/  ULOP3.LUT UR6, UR4, 0xfe, URZ, 0xc0, !UPT ;  /* 0x000000fe04067892 */ /* 0x000fe2000f8ec0ff */
[----:B------:R-:W-:Y:S01]  /*0220*/  LEA R4, R2, UR8, 0x2 ;  /* 0x0000000802047c11 */ /* 0x000fe2000f8e10ff */
[----:B------:R-:W-:-:S02]  /*0230*/  ULOP3.LUT UR7, UR5, 0x80, URZ, 0xc0, !UPT ;  /* 0x0000008005077892 */ /* 0x000fc4000f8ec0ff */
[----:B------:R-:W-:Y:S02]  /*0240*/  IMAD R3, R3, 0x183, R0 ;  /* 0x0000018303037824 */ /* 0x000fe400078e0200 */
[----:B------:R-:W-:Y:S01]  /*0250*/  HFMA2 R0, -RZ, RZ, 0, 0 ;  /* 0x00000000ff007431 */ /* 0x000fe200000001ff */
[----:B------:R-:W-:-:S07]  /*0260*/  UMOV UR4, URZ ;  /* 0x000000ff00047c82 */ /* 0x000fce0008000000 */
.L_x_21:
[----:B------:R-:W-:Y:S01]  /*0270*/  BAR.SYNC.DEFER_BLOCKING 0x0 ;  /* 0x0000000000007b1d */ /* 0x000fe20000010000 */
[----:B------:R-:W-:Y:S01]  /*0280*/  USHF.R.U32.HI UR8, URZ, 0x3, UR17 ;  /* 0x00000003ff087899 */ /* 0x000fe20008011611 */
[C---:B------:R-:W-:Y:S01]  /*0290*/  VIADD R5, R2.reuse, 0x60 ;  /* 0x0000006002057836 */ /* 0x040fe20000000000 */
[----:B------:R-:W-:Y:S01]  /*02a0*/  USHF.R.U32.HI UR5, URZ, 0xa, UR17 ;  /* 0x0000000aff057899 */ /* 0x000fe20008011611 */
[C---:B------:R-:W-:Y:S01]  /*02b0*/  IADD3 R8, PT, PT, R2.reuse, 0x40, RZ ;  /* 0x0000004002087810 */ /* 0x040fe20007ffe0ff */
[----:B------:R-:W-:Y:S01]  /*02c0*/  USHF.L.U32 UR13, UR17, 0x1d, URZ ;  /* 0x0000001d110d7899 */ /* 0x000fe200080006ff */
[C---:B------:R-:W-:Y:S01]  /*02d0*/  IADD3 R9, PT, PT, R2.reuse, 0x20, RZ ;  /* 0x0000002002097810 */ /* 0x040fe20007ffe0ff */
[----:B------:R-:W-:Y:S01]  /*02e0*/  ULOP3.LUT UR8, UR8, 0x7f, URZ, 0xc0, !UPT ;  /* 0x0000007f08087892 */ /* 0x000fe2000f8ec0ff */
[----:B------:R-:W-:Y:S01]  /*02f0*/  PRMT R10, R2, 0x7610, R10 ;  /* 0x00007610020a7816 */ /* 0x000fe2000000000a */
[----:B------:R-:W-:Y:S01]  /*0300*/  USHF.R.S32.HI UR13, URZ, 0x1f, UR13 ;  /* 0x0000001fff0d7899 */ /* 0x000fe2000801140d */
[----:B------:R-:W-:Y:S01]  /*0310*/  MOV R11, R2 ;  /* 0x00000002000b7202 */ /* 0x000fe20000000f00 */
[----:B------:R-:W-:Y:S01]  /*0320*/  ULEA UR5, UR5, UR8, 0x9 ;  /* 0x0000000805057291 */ /* 0x000fe2000f8e48ff */
[----:B------:R-:W-:Y:S01]  /*0330*/  PRMT R16, R9, 0x7610, R16 ;  /* 0x0000761009107816 */ /* 0x000fe20000000010 */
[----:B------:R-:W-:Y:S01]  /*0340*/  ULOP3.LUT UR13, UR13, 0x180, URZ, 0xc0, !UPT ;  /* 0x000001800d0d7892 */ /* 0x000fe2000f8ec0ff */
[----:B------:R-:W-:Y:S01]  /*0350*/  PRMT R17, R8, 0x7610, R17 ;  /* 0x0000761008117816 */ /* 0x000fe20000000011 */
[----:B------:R-:W-:Y:S01]  /*0360*/  UIMAD UR5, UR5, 0x600, URZ ;  /* 0x00000600050578a4 */ /* 0x000fe2000f8e02ff */
[----:B------:R-:W-:Y:S01]  /*0370*/  PRMT R18, R5, 0x7610, R18 ;  /* 0x0000761005127816 */ /* 0x000fe20000000012 */
[----:B------:R-:W-:-:S02]  /*0380*/  UMOV UR8, 0x100 ;  /* 0x0000010000087882 */ /* 0x000fc40000000000 */
[----:B------:R-:W-:-:S04]  /*0390*/  UIADD3 UR5, UPT, UPT, UR4, UR5, UR13 ;  /* 0x0000000504057290 */ /* 0x000fc8000fffe00d */
[----:B------:R-:W-:-:S12]  /*03a0*/  UIADD3 UR5, UPT, UPT, UR5, -0x303, URZ ;  /* 0xfffffcfd05057890 */ /* 0x000fd8000fffe0ff */
.L_x_17:
[C---:B------:R-:W-:Y:S01]  /*03b0*/  IADD3 R19, PT, PT, R8.reuse, -0x40, RZ ;  /* 0xffffffc008137810 */ /* 0x040fe20007ffe0ff */
[----:B----4-:R-:W-:Y:S01]  /*03c0*/  IMAD.HI.U32 R20, R8, 0xfe03f81, RZ ;  /* 0x0fe03f8108147827 */ /* 0x010fe200078e00ff */
[----:B0-----:R-:W-:Y:S01]  /*03d0*/  LOP3.LUT R6, R18, 0xffff, RZ, 0xc0, !PT ;  /* 0x0000ffff12067812 */ /* 0x001fe200078ec0ff */
[----:B------:R-:W-:Y:S01]  /*03e0*/  BSSY.RECONVERGENT B0, `(.L_x_0) ;  /* 0x0000034000007945 */ /* 0x000fe20003800200 */
[----:B------:R-:W-:Y:S01]  /*03f0*/  ISETP.GT.U32.AND P0, PT, R19, 0x60b, PT ;  /* 0x0000060b1300780c */ /* 0x000fe20003f04070 */
[----:B------:R-:W-:Y:S01]  /*0400*/  IMAD.HI.U32 R51, R9, 0xfe03f81, RZ ;  /* 0x0fe03f8109337827 */ /* 0x000fe200078e00ff */
[----:B------:R-:W-:-:S03]  /*0410*/  SHF.R.U32.HI R20, RZ, 0x3, R20 ;  /* 0x00000003ff147819 */ /* 0x000fc60000011614 */
[----:B------:R-:W-:Y:S01]  /*0420*/  IMAD R6, R6, 0x152b, RZ ;  /* 0x0000152b06067824 */ /* 0x000fe200078e02ff */
[----:B------:R-:W-:Y:S01]  /*0430*/  SHF.R.U32.HI R51, RZ, 0x3, R51 ;  /* 0x00000003ff337819 */ /* 0x000fe20000011633 */
[----:B-123--:R-:W-:-:S03]  /*0440*/  VIADD R49, R4, UR8 ;  /* 0x0000000804317c36 */ /* 0x00efc60008000000 */
[----:B------:R-:W-:-:S03]  /*0450*/  SHF.R.U32.HI R42, RZ, 0x15, R6 ;  /* 0x00000015ff2a7819 */ /* 0x000fc60000011606 */
[----:B------:R-:W-:Y:S05]  /*0460*/  @P0 BRA `(.L_x_1) ;  /* 0x0000000000ac0947 */ /* 0x000fea0003800000 */
[----:B------:R-:W-:Y:S01]  /*0470*/  LOP3.LUT R6, R10, 0xffff, RZ, 0xc0, !PT ;  /* 0x0000ffff0a067812 */ /* 0x000fe200078ec0ff */
[----:B------:R-:W-:Y:S04]  /*0480*/  BSSY.RECONVERGENT B1, `(.L_x_2) ;  /* 0x0000028000017945 */ /* 0x000fe80003800200 */
[----:B------:R-:W-:-:S05]  /*0490*/  IMAD R6, R6, 0x152b, RZ ;  /* 0x0000152b06067824 */ /* 0x000fca00078e02ff */
[----:B------:R-:W-:-:S04]  /*04a0*/  SHF.R.U32.HI R6, RZ, 0x15, R6 ;  /* 0x00000015ff067819 */ /* 0x000fc80000011606 */
[----:B------:R-:W-:Y:S02]  /*04b0*/  PRMT R7, R6, 0x9910, RZ ;  /* 0x0000991006077816 */ /* 0x000fe400000000ff */
[----:B------:R-:W-:-:S05]  /*04c0*/  PRMT R6, R18, 0x9910, RZ ;  /* 0x0000991012067816 */ /* 0x000fca00000000ff */
[----:B------:R-:W-:Y:S02]  /*04d0*/  IMAD R6, R7, -0x183, R6 ;  /* 0xfffffe7d07067824 */ /* 0x000fe400078e0206 */
[----:B------:R-:W-:-:S03]  /*04e0*/  IMAD.HI.U32 R7, R11, 0xfe03f81, RZ ;  /* 0x0fe03f810b077827 */ /* 0x000fc600078e00ff */
[----:B------:R-:W-:Y:S02]  /*04f0*/  IADD3 R6, PT, PT, R6, -0x60, RZ ;  /* 0xffffffa006067810 */ /* 0x000fe40007ffe0ff */
[----:B------:R-:W-:Y:S02]  /*0500*/  SHF.R.U32.HI R7, RZ, 0x3, R7 ;  /* 0x00000003ff077819 */ /* 0x000fe40000011607 */
[----:B------:R-:W-:-:S03]  /*0510*/  LOP3.LUT R6, R6, 0xffff, RZ, 0xc0, !PT ;  /* 0x0000ffff06067812 */ /* 0x000fc600078ec0ff */
[----:B------:R-:W-:Y:S02]  /*0520*/  IMAD R50, R7, -0x81, R8 ;  /* 0xffffff7f07327824 */ /* 0x000fe400078e0208 */
[----:B------:R-:W-:-:S03]  /*0530*/  IMAD R6, R6, 0x3f81, RZ ;  /* 0x00003f8106067824 */ /* 0x000fc600078e02ff */
[----:B------:R-:W-:Y:S02]  /*0540*/  IADD3 R50, PT, PT, R50, -0x40, RZ ;  /* 0xffffffc032327810 */ /* 0x000fe40007ffe0ff */
[----:B------:R-:W-:Y:S02]  /*0550*/  SHF.R.U32.HI R6, RZ, 0x15, R6 ;  /* 0x00000015ff067819 */ /* 0x000fe40000011606 */
[----:B------:R-:W-:Y:S01]  /*0560*/  LOP3.LUT P1, RZ, R50, UR7, RZ, 0xfc, !PT ;  /* 0x0000000732ff7c12 */ /* 0x000fe2000f82fcff */
[----:B------:R-:W-:Y:S01]  /*0570*/  HFMA2 R50, -RZ, RZ, 0, 0 ;  /* 0x00000000ff327431 */ /* 0x000fe200000001ff */
[----:B------:R-:W-:-:S04]  /*0580*/  LOP3.LUT P0, RZ, R6, UR6, RZ, 0xfc, !PT ;  /* 0x0000000606ff7c12 */ /* 0x000fc8000f80fcff */
[----:B------:R-:W-:-:S13]  /*0590*/  PLOP3.LUT P0, PT, P0, P1, PT, 0x2f, 0xf2 ;  /* 0x0000000000f2781c */ /* 0x000fda0000702577 */
[----:B------:R-:W-:Y:S05]  /*05a0*/  @P0 BRA `(.L_x_3) ;  /* 0x0000000000540947 */ /* 0x000fea0003800000 */
[----:B------:R-:W-:Y:S01]  /*05b0*/  IADD3 R52, PT, PT, R18, -0x60, RZ ;  /* 0xffffffa012347810 */ /* 0x000fe20007ffe0ff */
[----:B------:R-:W-:-:S03]  /*05c0*/  IMAD.MOV.U32 R53, RZ, RZ, 0x30000 ;  /* 0x00030000ff357424 */ /* 0x000fc600078e00ff */
[----:B------:R-:W-:-:S05]  /*05d0*/  LOP3.LUT R50, R52, 0xffff, RZ, 0xc0, !PT ;  /* 0x0000ffff34327812 */ /* 0x000fca00078ec0ff */
[----:B------:R-:W-:-:S05]  /*05e0*/  IMAD R50, R50, 0x152b, RZ ;  /* 0x0000152b32327824 */ /* 0x000fca00078e02ff */
[----:B------:R-:W-:-:S05]  /*05f0*/  SHF.R.U32.HI R50, RZ, 0x15, R50 ;  /* 0x00000015ff327819 */ /* 0x000fca0000011632 */
[----:B------:R-:W-:Y:S01]  /*0600*/  IMAD R50, R50, R53, UR5 ;  /* 0x0000000532327e24 */ /* 0x000fe2000f8e0235 */
[----:B------:R-:W-:Y:S02]  /*0610*/  PRMT R53, R7, 0x9910, RZ ;  /* 0x0000991007357816 */ /* 0x000fe400000000ff */
[----:B------:R-:W-:Y:S02]  /*0620*/  PRMT R7, R52, 0x9910, RZ ;  /* 0x0000991034077816 */ /* 0x000fe400000000ff */
[----:B------:R-:W-:Y:S02]  /*0630*/  MOV R52, R53 ;  /* 0x0000003500347202 */ /* 0x000fe40000000f00 */
[----:B------:R-:W-:-:S03]  /*0640*/  MOV R53, 0x3 ;  /* 0x0000000300357802 */ /* 0x000fc60000000f00 */
[----:B------:R-:W-:Y:S01]  /*0650*/  IMAD R7, R52, -0x81, R7 ;  /* 0xffffff7f34077824 */ /* 0x000fe200078e0207 */
[----:B------:R-:W-:Y:S02]  /*0660*/  PRMT R6, R53, 0x3340, R6 ;  /* 0x0000334035067816 */ /* 0x000fe40000000006 */
[----:B------:R-:W-:Y:S02]  /*0670*/  MOV R52, 0x300 ;  /* 0x0000030000347802 */ /* 0x000fe40000000f00 */
[----:B------:R-:W-:Y:S02]  /*0680*/  MOV R53, 0x5410 ;  /* 0x0000541000357802 */ /* 0x000fe40000000f00 */
[----:B------:R-:W-:Y:S02]  /*0690*/  PRMT R7, R7, 0x5410, R52 ;  /* 0x0000541007077816 */ /* 0x000fe40000000034 */
[----:B------:R-:W-:-:S05]  /*06a0*/  PRMT R6, R6, R53, UR9 ;  /* 0x0000000906067e16 */ /* 0x000fca0008000035 */
[----:B------:R-:W-:-:S05]  /*06b0*/  IDP.2A.LO.U16.U8 R7, R7, R6, RZ ;  /* 0x0000000607077226 */ /* 0x000fca00000010ff */
[----:B------:R-:W-:Y:S02]  /*06c0*/  IADD3 R53, PT, PT, R50, R7, RZ ;  /* 0x0000000732357210 */ /* 0x000fe40007ffe0ff */
[----:B------:R-:W0:Y:S03]  /*06d0*/  LDC.64 R6, c[0x0][0x380] ;  /* 0x0000e000ff067b82 */ /* 0x000e260000000a00 */
[----:B0-----:R-:W-:-:S05]  /*06e0*/  IMAD.WIDE R6, R53, 0x4, R6 ;  /* 0x0000000435067825 */ /* 0x001fca00078e0206 */
[----:B-1----:R0:W5:Y:S02]  /*06f0*/  LDG.E.CONSTANT R50, desc[UR14][R6.64] ;  /* 0x0000000e06327981 */ /* 0x002164000c1e9900 */
.L_x_3:
[----:B-1----:R-:W-:Y:S05]  /*0700*/  BSYNC.RECONVERGENT B1 ;  /* 0x0000000000017941 */ /* 0x002fea0003800200 */
.L_x_2:
[----:B-----5:R2:W-:Y:S02]  /*0710*/  STS [R49+-0x100], R50 ;  /* 0xffff003231007388 */ /* 0x0205e40000000800 */
.L_x_1:
[----:B-1----:R-:W-:Y:S05]  /*0720*/  BSYNC.RECONVERGENT B0 ;  /* 0x0000000000007941 */ /* 0x002fea0003800200 */
.L_x_0:
[----:B------:R-:W-:-:S09]  /*0730*/  UISETP.NE.AND UP0, UPT, UR8, 0x1900, UPT ;  /* 0x000019000800788c */ /* 0x000fd2000bf05270 */
[----:B------:R-:W-:Y:S05]  /*0740*/  BRA.U !UP0, `(.L_x_4) ;  /* 0x0000000908147547 */ /* 0x000fea000b800000 */
[----:B------:R-:W-:Y:S01]  /*0750*/  ISETP.GT.U32.AND P0, PT, R19, 0x5eb, PT ;  /* 0x000005eb1300780c */ /* 0x000fe20003f04070 */
[----:B------:R-:W-:-:S12]  /*0760*/  BSSY.RECONVERGENT B0, `(.L_x_5) ;  /* 0x000002a000007945 */ /* 0x000fd80003800200 */
[----:B------:R-:W-:Y:S05]  /*0770*/  @P0 BRA `(.L_x_6) ;  /* 0x0000000000a00947 */ /* 0x000fea0003800000 */
[----:B0-----:R-:W-:Y:S01]  /*0780*/  LOP3.LUT R6, R16, 0xffff, RZ, 0xc0, !PT ;  /* 0x0000ffff10067812 */ /* 0x001fe200078ec0ff */
[----:B------:R-:W-:Y:S01]  /*0790*/  BSSY.RECONVERGENT B1, `(.L_x_7) ;  /* 0x0000025000017945 */ /* 0x000fe20003800200 */
[----:B------:R-:W-:-:S03]  /*07a0*/  PRMT R7, R18, 0x9910, RZ ;  /* 0x0000991012077816 */ /* 0x000fc600000000ff */
[----:B------:R-:W-:-:S05]  /*07b0*/  IMAD R6, R6, 0x152b, RZ ;  /* 0x0000152b06067824 */ /* 0x000fca00078e02ff */
[----:B------:R-:W-:-:S04]  /*07c0*/  SHF.R.U32.HI R6, RZ, 0x15, R6 ;  /* 0x00000015ff067819 */ /* 0x000fc80000011606 */
[----:B------:R-:W-:-:S05]  /*07d0*/  PRMT R6, R6, 0x9910, RZ ;  /* 0x0000991006067816 */ /* 0x000fca00000000ff */
[----:B------:R-:W-:-:S04]  /*07e0*/  IMAD R6, R6, -0x183, R7 ;  /* 0xfffffe7d06067824 */ /* 0x000fc800078e0207 */
[----:B------:R-:W-:-:S05]  /*07f0*/  VIADD R6, R6, 0xffffffc0 ;  /* 0xffffffc006067836 */ /* 0x000fca0000000000 */
[----:B------:R-:W-:-:S05]  /*0800*/  LOP3.LUT R6, R6, 0xffff, RZ, 0xc0, !PT ;  /* 0x0000ffff06067812 */ /* 0x000fca00078ec0ff */
[----:B--2---:R-:W-:Y:S02]  /*0810*/  IMAD R50, R6, 0x3f81, RZ ;  /* 0x00003f8106327824 */ /* 0x004fe400078e02ff */
[----:B------:R-:W-:-:S05]  /*0820*/  IMAD R6, R51, -0x81, R8 ;  /* 0xffffff7f33067824 */ /* 0x000fca00078e0208 */
[----:B------:R-:W-:Y:S02]  /*0830*/  IADD3 R7, PT, PT, R6, -0x20, RZ ;  /* 0xffffffe006077810 */ /* 0x000fe40007ffe0ff */
[----:B------:R-:W-:Y:S02]  /*0840*/  SHF.R.U32.HI R6, RZ, 0x15, R50 ;  /* 0x00000015ff067819 */ /* 0x000fe40000011632 */
[----:B------:R-:W-:Y:S02]  /*0850*/  LOP3.LUT P1, RZ, R7, UR7, RZ, 0xfc, !PT ;  /* 0x0000000707ff7c12 */ /* 0x000fe4000f82fcff */
[----:B------:R-:W-:Y:S02]  /*0860*/  LOP3.LUT P0, RZ, R6, UR6, RZ, 0xfc, !PT ;  /* 0x0000000606ff7c12 */ /* 0x000fe4000f80fcff */
[----:B------:R-:W-:Y:S02]  /*0870*/  MOV R50, RZ ;  /* 0x000000ff00327202 */ /* 0x000fe40000000f00 */
[----:B------:R-:W-:-:S13]  /*0880*/  PLOP3.LUT P0, PT, P0, P1, PT, 0x2f, 0xf2 ;  /* 0x0000000000f2781c */ /* 0x000fda0000702577 */
[----:B------:R-:W-:Y:S05]  /*0890*/  @P0 BRA `(.L_x_8) ;  /* 0x0000000000500947 */ /* 0x000fea0003800000 */
[----:B------:R-:W-:Y:S01]  /*08a0*/  IADD3 R50, PT, PT, R18, -0x40, RZ ;  /* 0xffffffc012327810 */ /* 0x000fe20007ffe0ff */
[----:B------:R-:W-:Y:S01]  /*08b0*/  HFMA2 R52, -RZ, RZ, 1.78813934326171875e-07, 0 ;  /* 0x00030000ff347431 */ /* 0x000fe200000001ff */
[----:B------:R-:W-:Y:S02]  /*08c0*/  PRMT R51, R51, 0x9910, RZ ;  /* 0x0000991033337816 */ /* 0x000fe400000000ff */
[C---:B------:R-:W-:Y:S02]  /*08d0*/  LOP3.LUT R7, R50.reuse, 0xffff, RZ, 0xc0, !PT ;  /* 0x0000ffff32077812 */ /* 0x040fe400078ec0ff */
[----:B------:R-:W-:-:S03]  /*08e0*/  PRMT R50, R50, 0x9910, RZ ;  /* 0x0000991032327816 */ /* 0x000fc600000000ff */
[----:B------:R-:W-:Y:S02]  /*08f0*/  IMAD R7, R7, 0x152b, RZ ;  /* 0x0000152b07077824 */ /* 0x000fe400078e02ff */
[----:B------:R-:W-:Y:S01]  /*0900*/  IMAD R50, R51, -0x81, R50 ;  /* 0xffffff7f33327824 */ /* 0x000fe200078e0232 */
[----:B------:R-:W-:Y:S02]  /*0910*/  MOV R51, 0x300 ;  /* 0x0000030000337802 */ /* 0x000fe40000000f00 */
[----:B------:R-:W-:Y:S02]  /*0920*/  SHF.R.U32.HI R7, RZ, 0x15, R7 ;  /* 0x00000015ff077819 */ /* 0x000fe40000011607 */
[----:B------:R-:W-:Y:S01]  /*0930*/  PRMT R50, R50, 0x5410, R51 ;  /* 0x0000541032327816 */ /* 0x000fe20000000033 */
[----:B------:R-:W-:Y:S02]  /*0940*/  IMAD.MOV.U32 R51, RZ, RZ, 0x3 ;  /* 0x00000003ff337424 */ /* 0x000fe400078e00ff */
[----:B------:R-:W-:-:S03]  /*0950*/  IMAD R7, R7, R52, UR5 ;  /* 0x0000000507077e24 */ /* 0x000fc6000f8e0234 */
[----:B------:R-:W-:Y:S01]  /*0960*/  PRMT R6, R51, 0x3340, R6 ;  /* 0x0000334033067816 */ /* 0x000fe20000000006 */
[----:B------:R-:W-:-:S05]  /*0970*/  HFMA2 R51, -RZ, RZ, 0, 65 ;  /* 0x00005410ff337431 */ /* 0x000fca00000001ff */
[----:B------:R-:W-:-:S05]  /*0980*/  PRMT R51, R6, R51, UR10 ;  /* 0x0000000a06337e16 */ /* 0x000fca0008000033 */
[----:B------:R-:W-:-:S05]  /*0990*/  IDP.2A.LO.U16.U8 R50, R50, R51, RZ ;  /* 0x0000003332327226 */ /* 0x000fca00000010ff */
[----:B------:R-:W-:Y:S02]  /*09a0*/  IADD3 R51, PT, PT, R7, R50, RZ ;  /* 0x0000003207337210 */ /* 0x000fe40007ffe0ff */
[----:B------:R-:W0:Y:S03]  /*09b0*/  LDC.64 R6, c[0x0][0x380] ;  /* 0x0000e000ff067b82 */ /* 0x000e260000000a00 */
[----:B0-----:R-:W-:-:S05]  /*09c0*/  IMAD.WIDE R6, R51, 0x4, R6 ;  /* 0x0000000433067825 */ /* 0x001fca00078e0206 */
[----:B------:R0:W5:Y:S02]  /*09d0*/  LDG.E.CONSTANT R50, desc[UR14][R6.64] ;  /* 0x0000000e06327981 */ /* 0x000164000c1e9900 */
.L_x_8:
[----:B------:R-:W-:Y:S05]  /*09e0*/  BSYNC.RECONVERGENT B1 ;  /* 0x0000000000017941 */ /* 0x000fea0003800200 */
.L_x_7:
[----:B-----5:R1:W-:Y:S02]  /*09f0*/  STS [R49+-0x80], R50 ;  /* 0xffff803231007388 */ /* 0x0203e40000000800 */
.L_x_6:
[----:B------:R-:W-:Y:S05]  /*0a00*/  BSYNC.RECONVERGENT B0 ;  /* 0x0000000000007941 */ /* 0x000fea0003800200 */
.L_x_5:
[----:B------:R-:W-:Y:S01]  /*0a10*/  ISETP.GT.U32.AND P0, PT, R19, 0x5cb, PT ;  /* 0x000005cb1300780c */ /* 0x000fe20003f04070 */
[----:B------:R-:W-:-:S12]  /*0a20*/  BSSY.RECONVERGENT B0, `(.L_x_9) ;  /* 0x0000029000007945 */ /* 0x000fd80003800200 */
[----:B------:R-:W-:Y:S05]  /*0a30*/  @P0 BRA `(.L_x_10) ;  /* 0x00000000009c0947 */ /* 0x000fea0003800000 */
[----:B0-----:R-:W-:Y:S01]  /*0a40*/  LOP3.LUT R6, R17, 0xffff, RZ, 0xc0, !PT ;  /* 0x0000ffff11067812 */ /* 0x001fe200078ec0ff */
[----:B------:R-:W-:Y:S01]  /*0a50*/  BSSY.RECONVERGENT B1, `(.L_x_11) ;  /* 0x0000024000017945 */ /* 0x000fe20003800200 */
[----:B------:R-:W-:Y:S02]  /*0a60*/  PRMT R7, R18, 0x9910, RZ ;  /* 0x0000991012077816 */ /* 0x000fe400000000ff */
[----:B-12---:R-:W-:Y:S01]  /*0a70*/  MOV R50, RZ ;  /* 0x000000ff00327202 */ /* 0x006fe20000000f00 */
[----:B------:R-:W-:-:S05]  /*0a80*/  IMAD R6, R6, 0x152b, RZ ;  /* 0x0000152b06067824 */ /* 0x000fca00078e02ff */
[----:B------:R-:W-:-:S04]  /*0a90*/  SHF.R.U32.HI R6, RZ, 0x15, R6 ;  /* 0x00000015ff067819 */ /* 0x000fc80000011606 */
[----:B------:R-:W-:-:S05]  /*0aa0*/  PRMT R6, R6, 0x9910, RZ ;  /* 0x0000991006067816 */ /* 0x000fca00000000ff */
[----:B------:R-:W-:Y:S02]  /*0ab0*/  IMAD R6, R6, -0x183, R7 ;  /* 0xfffffe7d06067824 */ /* 0x000fe400078e0207 */
[----:B------:R-:W-:-:S03]  /*0ac0*/  IMAD R7, R20, -0x81, R8 ;  /* 0xffffff7f14077824 */ /* 0x000fc600078e0208 */
[----:B------:R-:W-:Y:S02]  /*0ad0*/  IADD3 R6, PT, PT, R6, -0x20, RZ ;  /* 0xffffffe006067810 */ /* 0x000fe40007ffe0ff */
[----:B------:R-:W-:Y:S02]  /*0ae0*/  LOP3.LUT P1, RZ, R7, UR7, RZ, 0xfc, !PT ;  /* 0x0000000707ff7c12 */ /* 0x000fe4000f82fcff */
[----:B------:R-:W-:-:S05]  /*0af0*/  LOP3.LUT R6, R6, 0xffff, RZ, 0xc0, !PT ;  /* 0x0000ffff06067812 */ /* 0x000fca00078ec0ff */
[----:B------:R-:W-:-:S05]  /*0b00*/  IMAD R6, R6, 0x3f81, RZ ;  /* 0x00003f8106067824 */ /* 0x000fca00078e02ff */
[----:B------:R-:W-:-:S04]  /*0b10*/  SHF.R.U32.HI R6, RZ, 0x15, R6 ;  /* 0x00000015ff067819 */ /* 0x000fc80000011606 */
[----:B------:R-:W-:-:S04]  /*0b20*/  LOP3.LUT P0, RZ, R6, UR6, RZ, 0xfc, !PT ;  /* 0x0000000606ff7c12 */ /* 0x000fc8000f80fcff */
[----:B------:R-:W-:-:S13]  /*0b30*/  PLOP3.LUT P0, PT, P0, P1, PT, 0x2f, 0xf2 ;  /* 0x0000000000f2781c */ /* 0x000fda0000702577 */
[----:B------:R-:W-:Y:S05]  /*0b40*/  @P0 BRA `(.L_x_12) ;  /* 0x0000000000500947 */ /* 0x000fea0003800000 */
[----:B------:R-:W-:Y:S01]  /*0b50*/  IADD3 R7, PT, PT, R18, -0x20, RZ ;  /* 0xffffffe012077810 */ /* 0x000fe20007ffe0ff */
[----:B------:R-:W-:Y:S01]  /*0b60*/  IMAD.MOV.U32 R51, RZ, RZ, 0x30000 ;  /* 0x00030000ff337424 */ /* 0x000fe200078e00ff */
[----:B------:R-:W-:Y:S02]  /*0b70*/  PRMT R20, R20, 0x9910, RZ ;  /* 0x0000991014147816 */ /* 0x000fe400000000ff */
[C---:B------:R-:W-:Y:S02]  /*0b80*/  LOP3.LUT R50, R7.reuse, 0xffff, RZ, 0xc0, !PT ;  /* 0x0000ffff07327812 */ /* 0x040fe400078ec0ff */
[----:B------:R-:W-:-:S03]  /*0b90*/  PRMT R7, R7, 0x9910, RZ ;  /* 0x0000991007077816 */ /* 0x000fc600000000ff */
[----:B------:R-:W-:Y:S02]  /*0ba0*/  IMAD R50, R50, 0x152b, RZ ;  /* 0x0000152b32327824 */ /* 0x000fe400078e02ff */
[----:B------:R-:W-:Y:S02]  /*0bb0*/  IMAD R7, R20, -0x81, R7 ;  /* 0xffffff7f14077824 */ /* 0x000fe400078e0207 */
[----:B------:R-:W-:Y:S01]  /*0bc0*/  HFMA2 R20, -RZ, RZ, 0, 4.57763671875e-05 ;  /* 0x00000300ff147431 */ /* 0x000fe200000001ff */
[----:B------:R-:W-:-:S05]  /*0bd0*/  SHF.R.U32.HI R50, RZ, 0x15, R50 ;  /* 0x00000015ff327819 */ /* 0x000fca0000011632 */
[----:B------:R-:W-:Y:S01]  /*0be0*/  IMAD R50, R50, R51, UR5 ;  /* 0x0000000532327e24 */ /* 0x000fe2000f8e0233 */
[----:B------:R-:W-:Y:S02]  /*0bf0*/  MOV R51, 0x3 ;  /* 0x0000000300337802 */ /* 0x000fe40000000f00 */
[----:B------:R-:W-:Y:S02]  /*0c00*/  PRMT R7, R7, 0x5410, R20 ;  /* 0x0000541007077816 */ /* 0x000fe40000000014 */
[----:B------:R-:W-:Y:S01]  /*0c10*/  PRMT R6, R51, 0x3340, R6 ;  /* 0x0000334033067816 */ /* 0x000fe20000000006 */
[----:B------:R-:W-:-:S05]  /*0c20*/  HFMA2 R51, -RZ, RZ, 0, 65 ;  /* 0x00005410ff337431 */ /* 0x000fca00000001ff */
[----:B------:R-:W-:-:S05]  /*0c30*/  PRMT R6, R6, R51, UR11 ;  /* 0x0000000b06067e16 */ /* 0x000fca0008000033 */
[----:B------:R-:W-:Y:S02]  /*0c40*/  IDP.2A.LO.U16.U8 R51, R7, R6, RZ ;  /* 0x0000000607337226 */ /* 0x000fe400000010ff */
[----:B------:R-:W0:Y:S03]  /*0c50*/  LDC.64 R6, c[0x0][0x380] ;  /* 0x0000e000ff067b82 */ /* 0x000e260000000a00 */
[----:B------:R-:W-:-:S05]  /*0c60*/  IADD3 R51, PT, PT, R50, R51, RZ ;  /* 0x0000003332337210 */ /* 0x000fca0007ffe0ff */
[----:B0-----:R-:W-:-:S05]  /*0c70*/  IMAD.WIDE R6, R51, 0x4, R6 ;  /* 0x0000000433067825 */ /* 0x001fca00078e0206 */
[----:B------:R0:W5:Y:S02]  /*0c80*/  LDG.E.CONSTANT R50, desc[UR14][R6.64] ;  /* 0x0000000e06327981 */ /* 0x000164000c1e9900 */
.L_x_12:
[----:B------:R-:W-:Y:S05]  /*0c90*/  BSYNC.RECONVERGENT B1 ;  /* 0x0000000000017941 */ /* 0x000fea0003800200 */
.L_x_11:
[----:B-----5:R3:W-:Y:S02]  /*0ca0*/  STS [R49], R50 ;  /* 0x0000003231007388 */ /* 0x0207e40000000800 */
.L_x_10:
[----:B------:R-:W-:Y:S05]  /*0cb0*/  BSYNC.RECONVERGENT B0 ;  /* 0x0000000000007941 */ /* 0x000fea0003800200 */
.L_x_9:
[----:B------:R-:W-:Y:S01]  /*0cc0*/  ISETP.GT.U32.AND P0, PT, R19, 0x5ab, PT ;  /* 0x000005ab1300780c */ /* 0x000fe20003f04070 */
[----:B------:R-:W-:-:S12]  /*0cd0*/  BSSY.RECONVERGENT B0, `(.L_x_13) ;  /* 0x0000022000007945 */ /* 0x000fd80003800200 */
[----:B------:R-:W-:Y:S05]  /*0ce0*/  @P0 BRA `(.L_x_14) ;  /* 0x0000000000800947 */ /* 0x000fea0003800000 */
[----:B0-----:R-:W-:Y:S01]  /*0cf0*/  PRMT R6, R18, 0x9910, RZ ;  /* 0x0000991012067816 */ /* 0x001fe200000000ff */
[----:B------:R-:W-:Y:S01]  /*0d00*/  IMAD.HI.U32 R19, R5, 0xfe03f81, RZ ;  /* 0x0fe03f8105137827 */ /* 0x000fe200078e00ff */
[----:B------:R-:W-:Y:S01]  /*0d10*/  PRMT R7, R42, 0x9910, RZ ;  /* 0x000099102a077816 */ /* 0x000fe200000000ff */
[----:B------:R-:W-:Y:S01]  /*0d20*/  BSSY.RECONVERGENT B1, `(.L_x_15) ;  /* 0x000001b000017945 */ /* 0x000fe20003800200 */
[----:B------:R-:W-:Y:S02]  /*0d30*/  MOV R20, RZ ;  /* 0x000000ff00147202 */ /* 0x000fe40000000f00 */
[----:B-123--:R-:W-:Y:S01]  /*0d40*/  SHF.R.U32.HI R50, RZ, 0x3, R19 ;  /* 0x00000003ff327819 */ /* 0x00efe20000011613 */
[----:B------:R-:W-:-:S04]  /*0d50*/  IMAD R7, R7, -0x183, R6 ;  /* 0xfffffe7d07077824 */ /* 0x000fc800078e0206 */
[----:B------:R-:W-:Y:S01]  /*0d60*/  IMAD R19, R50, -0x81, R5 ;  /* 0xffffff7f32137824 */ /* 0x000fe200078e0205 */
[----:B------:R-:W-:-:S04]  /*0d70*/  LOP3.LUT R7, R7, 0xffff, RZ, 0xc0, !PT ;  /* 0x0000ffff07077812 */ /* 0x000fc800078ec0ff */
[----:B------:R-:W-:Y:S01]  /*0d80*/  LOP3.LUT P1, RZ, R19, UR7, RZ, 0xfc, !PT ;  /* 0x0000000713ff7c12 */ /* 0x000fe2000f82fcff */
[----:B------:R-:W-:-:S05]  /*0d90*/  IMAD R7, R7, 0x3f81, RZ ;  /* 0x00003f8107077824 */ /* 0x000fca00078e02ff */
[----:B------:R-:W-:-:S04]  /*0da0*/  SHF.R.U32.HI R7, RZ, 0x15, R7 ;  /* 0x00000015ff077819 */ /* 0x000fc80000011607 */
[----:B------:R-:W-:-:S04]  /*0db0*/  LOP3.LUT P0, RZ, R7, UR6, RZ, 0xfc, !PT ;  /* 0x0000000607ff7c12 */ /* 0x000fc8000f80fcff */
[----:B------:R-:W-:-:S13]  /*0dc0*/  PLOP3.LUT P0, PT, P0, P1, PT, 0x2f, 0xf2 ;  /* 0x0000000000f2781c */ /* 0x000fda0000702577 */
[----:B------:R-:W-:Y:S05]  /*0dd0*/  @P0 BRA `(.L_x_16) ;  /* 0x00000000003c0947 */ /* 0x000fea0003800000 */
[----:B------:R-:W-:Y:S01]  /*0de0*/  PRMT R19, R50, 0x9910, RZ ;  /* 0x0000991032137816 */ /* 0x000fe200000000ff */
[----:B------:R-:W-:Y:S02]  /*0df0*/  HFMA2 R20, -RZ, RZ, 0, 65 ;  /* 0x00005410ff147431 */ /* 0x000fe400000001ff */
[----:B------:R-:W-:Y:S02]  /*0e00*/  HFMA2 R51, -RZ, RZ, 1.78813934326171875e-07, 0 ;  /* 0x00030000ff337431 */ /* 0x000fe400000001ff */
[----:B------:R-:W-:Y:S02]  /*0e10*/  IMAD R19, R19, -0x81, R6 ;  /* 0xffffff7f13137824 */ /* 0x000fe400078e0206 */
[----:B------:R-:W-:-:S05]  /*0e20*/  IMAD.MOV.U32 R6, RZ, RZ, 0x3 ;  /* 0x00000003ff067424 */ /* 0x000fca00078e00ff */
[----:B------:R-:W-:Y:S01]  /*0e30*/  PRMT R7, R6, 0x3340, R7 ;  /* 0x0000334006077816 */ /* 0x000fe20000000007 */
[----:B------:R-:W-:Y:S01]  /*0e40*/  IMAD R42, R42, R51, UR5 ;  /* 0x000000052a2a7e24 */ /* 0x000fe2000f8e0233 */
[----:B------:R-:W-:Y:S02]  /*0e50*/  MOV R6, 0x300 ;  /* 0x0000030000067802 */ /* 0x000fe40000000f00 */
[----:B------:R-:W-:Y:S02]  /*0e60*/  PRMT R20, R7, R20, UR12 ;  /* 0x0000000c07147e16 */ /* 0x000fe40008000014 */
[----:B------:R-:W-:Y:S02]  /*0e70*/  PRMT R19, R19, 0x5410, R6 ;  /* 0x0000541013137816 */ /* 0x000fe40000000006 */
[----:B------:R-:W0:Y:S03]  /*0e80*/  LDC.64 R6, c[0x0][0x380] ;  /* 0x0000e000ff067b82 */ /* 0x000e260000000a00 */
[----:B------:R-:W-:-:S05]  /*0e90*/  IDP.2A.LO.U16.U8 R19, R19, R20, RZ ;  /* 0x0000001413137226 */ /* 0x000fca00000010ff */
[----:B------:R-:W-:-:S05]  /*0ea0*/  IADD3 R19, PT, PT, R42, R19, RZ ;  /* 0x000000132a137210 */ /* 0x000fca0007ffe0ff */
[----:B0-----:R-:W-:-:S05]  /*0eb0*/  IMAD.WIDE R6, R19, 0x4, R6 ;  /* 0x0000000413067825 */ /* 0x001fca00078e0206 */
[----:B------:R0:W5:Y:S02]  /*0ec0*/  LDG.E.CONSTANT R20, desc[UR14][R6.64] ;  /* 0x0000000e06147981 */ /* 0x000164000c1e9900 */
.L_x_16:
[----:B------:R-:W-:Y:S05]  /*0ed0*/  BSYNC.RECONVERGENT B1 ;  /* 0x0000000000017941 */ /* 0x000fea0003800200 */
.L_x_15:
[----:B-----5:R4:W-:Y:S02]  /*0ee0*/  STS [R49+0x80], R20 ;  /* 0x0000801431007388 */ /* 0x0209e40000000800 */
.L_x_14:
[----:B------:R-:W-:Y:S05]  /*0ef0*/  BSYNC.RECONVERGENT B0 ;  /* 0x0000000000007941 */ /* 0x000fea0003800200 */
.L_x_13:
[----:B------:R-:W-:Y:S01]  /*0f00*/  IADD3 R18, PT, PT, R18, 0x80, RZ ;  /* 0x0000008012127810 */ /* 0x000fe20007ffe0ff */
[----:B------:R-:W-:Y:S01]  /*0f10*/  VIADD R5, R5, 0x80 ;  /* 0x0000008005057836 */ /* 0x000fe20000000000 */
[----:B------:R-:W-:Y:S01]  /*0f20*/  IADD3 R8, PT, PT, R8, 0x80, RZ ;  /* 0x0000008008087810 */ /* 0x000fe20007ffe0ff */
[----:B------:R-:W-:Y:S01]  /*0f30*/  VIADD R10, R10, 0x80 ;  /* 0x000000800a0a7836 */ /* 0x000fe20000000000 */
[----:B------:R-:W-:Y:S01]  /*0f40*/  IADD3 R17, PT, PT, R17, 0x80, RZ ;  /* 0x0000008011117810 */ /* 0x000fe20007ffe0ff */
[----:B------:R-:W-:Y:S01]  /*0f50*/  UIADD3 UR8, UPT, UPT, UR8, 0x200, URZ ;  /* 0x0000020008087890 */ /* 0x000fe2000fffe0ff */
[----:B------:R-:W-:Y:S02]  /*0f60*/  IADD3 R16, PT, PT, R16, 0x80, RZ ;  /* 0x0000008010107810 */ /* 0x000fe40007ffe0ff */
[----:B------:R-:W-:Y:S02]  /*0f70*/  IADD3 R9, PT, PT, R9, 0x80, RZ ;  /* 0x0000008009097810 */ /* 0x000fe40007ffe0ff */
[----:B------:R-:W-:Y:S01]  /*0f80*/  IADD3 R11, PT, PT, R11, 0x80, RZ ;  /* 0x000000800b0b7810 */ /* 0x000fe20007ffe0ff */
[----:B------:R-:W-:Y:S06]  /*0f90*/  BRA `(.L_x_17) ;  /* 0xfffffff400047947 */ /* 0x000fec000383ffff */
.L_x_4:
[----:B------:R-:W-:Y:S01]  /*0fa0*/  ISETP.GT.U32.AND P0, PT, R2, 0xb, PT ;  /* 0x0000000b0200780c */ /* 0x000fe20003f04070 */
[----:B------:R-:W-:-:S12]  /*0fb0*/  BSSY.RECONVERGENT B0, `(.L_x_18) ;  /* 0x0000023000007945 */ /* 0x000fd80003800200 */
[----:B------:R-:W-:Y:S05]  /*0fc0*/  @P0 BRA `(.L_x_19) ;  /* 0x0000000000840947 */ /* 0x000fea0003800000 */
[----:B------:R-:W-:Y:S01]  /*0fd0*/  IMAD R5, R2, 0x3, RZ ;  /* 0x0000000302057824 */ /* 0x000fe200078e02ff */
[----:B0-----:R-:W0:Y:S01]  /*0fe0*/  LDC.64 R6, c[0x0][0x388] ;  /* 0x0000e200ff067b82 */ /* 0x001e220000000a00 */
[----:B------:R-:W-:-:S03]  /*0ff0*/  USHF.L.U32 UR5, UR17, 0x2, URZ ;  /* 0x0000000211057899 */ /* 0x000fc600080006ff */
[C---:B------:R-:W-:Y:S01]  /*1000*/  IADD3 R9, PT, PT, R5.reuse, 0x1, RZ ;  /* 0x0000000105097810 */ /* 0x040fe20007ffe0ff */
[----:B------:R-:W-:Y:S01]  /*1010*/  ULOP3.LUT UR5, UR5, 0xc, URZ, 0xc0, !UPT ;  /* 0x0000000c05057892 */ /* 0x000fe2000f8ec0ff */
[C---:B------:R-:W-:Y:S02]  /*1020*/  IADD3 R11, PT, PT, R5.reuse, 0x2, RZ ;  /* 0x00000002050b7810 */ /* 0x040fe40007ffe0ff */
[----:B------:R-:W-:Y:S01]  /*1030*/  LOP3.LUT R8, R5, 0x3, RZ, 0xc0, !PT ;  /* 0x0000000305087812 */ /* 0x000fe200078ec0ff */
[----:B------:R-:W-:Y:S01]  /*1040*/  ULEA UR5, UR4, UR5, 0x4 ;  /* 0x0000000504057291 */ /* 0x000fe2000f8e20ff */
[----:B------:R-:W-:Y:S02]  /*1050*/  LOP3.LUT R10, R9, 0x3, RZ, 0xc0, !PT ;  /* 0x00000003090a7812 */ /* 0x000fe400078ec0ff */
[----:B------:R-:W-:Y:S02]  /*1060*/  SHF.R.U32.HI R5, RZ, 0x2, R5 ;  /* 0x00000002ff057819 */ /* 0x000fe40000011605 */
[----:B------:R-:W-:-:S02]  /*1070*/  SHF.R.U32.HI R9, RZ, 0x2, R9 ;  /* 0x00000002ff097819 */ /* 0x000fc40000011609 */
[----:B------:R-:W-:Y:S01]  /*1080*/  LOP3.LUT R16, R11, 0x3, RZ, 0xc0, !PT ;  /* 0x000000030b107812 */ /* 0x000fe200078ec0ff */
[----:B------:R-:W-:Y:S01]  /*1090*/  IMAD R5, R5, 0x30, R8 ;  /* 0x0000003005057824 */ /* 0x000fe200078e0208 */
[----:B------:R-:W-:Y:S01]  /*10a0*/  SHF.R.U32.HI R11, RZ, 0x2, R11 ;  /* 0x00000002ff0b7819 */ /* 0x000fe2000001160b */
[----:B------:R-:W-:-:S03]  /*10b0*/  IMAD R9, R9, 0x30, R10 ;  /* 0x0000003009097824 */ /* 0x000fc600078e020a */
[----:B------:R-:W-:Y:S01]  /*10c0*/  IADD3 R5, PT, PT, R5, UR5, RZ ;  /* 0x0000000505057c10 */ /* 0x000fe2000fffe0ff */
[----:B------:R-:W-:Y:S01]  /*10d0*/  IMAD R11, R11, 0x30, R16 ;  /* 0x000000300b0b7824 */ /* 0x000fe200078e0210 */
[----:B------:R-:W-:-:S04]  /*10e0*/  IADD3 R9, PT, PT, R9, UR5, RZ ;  /* 0x0000000509097c10 */ /* 0x000fc8000fffe0ff */
[----:B------:R-:W-:Y:S01]  /*10f0*/  IADD3 R17, PT, PT, R11, UR5, RZ ;  /* 0x000000050b117c10 */ /* 0x000fe2000fffe0ff */
[----:B0-----:R-:W-:-:S04]  /*1100*/  IMAD.WIDE.U32 R10, R5, 0x4, R6 ;  /* 0x00000004050a7825 */ /* 0x001fc800078e0006 */
[--C-:B------:R-:W-:Y:S02]  /*1110*/  IMAD.WIDE.U32 R8, R9, 0x4, R6.reuse ;  /* 0x0000000409087825 */ /* 0x100fe400078e0006 */
[----:B------:R-:W3:Y:S02]  /*1120*/  LDG.E.CONSTANT R10, desc[UR14][R10.64] ;  /* 0x0000000e0a0a7981 */ /* 0x000ee4000c1e9900 */
[----:B------:R-:W-:Y:S02]  /*1130*/  IMAD.WIDE.U32 R6, R17, 0x4, R6 ;  /* 0x0000000411067825 */ /* 0x000fe400078e0006 */
[----:B------:R-:W4:Y:S04]  /*1140*/  LDG.E.CONSTANT R8, desc[UR14][R8.64] ;  /* 0x0000000e08087981 */ /* 0x000f28000c1e9900 */
[----:B------:R-:W5:Y:S01]  /*1150*/  LDG.E.CONSTANT R6, desc[UR14][R6.64] ;  /* 0x0000000e06067981 */ /* 0x000f62000c1e9900 */
[----:B------:R-:W0:Y:S01]  /*1160*/  S2R R16, SR_CgaCtaId ;  /* 0x0000000000107919 */ /* 0x000e220000008800 */
[----:B------:R-:W-:-:S05]  /*1170*/  MOV R5, 0x400 ;  /* 0x0000040000057802 */ /* 0x000fca0000000f00 */
[----:B------:R-:W-:-:S05]  /*1180*/  VIADD R5, R5, 0x1830 ;  /* 0x0000183005057836 */ /* 0x000fca0000000000 */
[----:B0-----:R-:W-:-:S05]  /*1190*/  LEA R5, R16, R5, 0x18 ;  /* 0x0000000510057211 */ /* 0x001fca00078ec0ff */
[----:B------:R-:W-:-:S05]  /*11a0*/  IMAD R5, R2, 0xc, R5 ;  /* 0x0000000c02057824 */ /* 0x000fca00078e0205 */
[----:B---3--:R1:W-:Y:S04]  /*11b0*/  STS [R5], R10 ;  /* 0x0000000a05007388 */ /* 0x0083e80000000800 */
[----:B----4-:R1:W-:Y:S04]  /*11c0*/  STS [R5+0x4], R8 ;  /* 0x0000040805007388 */ /* 0x0103e80000000800 */
[----:B-----5:R1:W-:Y:S02]  /*11d0*/  STS [R5+0x8], R6 ;  /* 0x0000080605007388 */ /* 0x0203e40000000800 */
.L_x_19:
[----:B------:R-:W-:Y:S05]  /*11e0*/  BSYNC.RECONVERGENT B0 ;  /* 0x0000000000007941 */ /* 0x000fea0003800200 */
.L_x_18:
[----:B------:R-:W3:Y:S08]  /*11f0*/  S2UR UR13, SR_CgaCtaId ;  /* 0x00000000000d79c3 */ /* 0x000ef00000008800 */
[----:B------:R-:W-:Y:S06]  /*1200*/  BAR.SYNC.DEFER_BLOCKING 0x0 ;  /* 0x0000000000007b1d */ /* 0x000fec0000010000 */
[----:B------:R-:W-:-:S02]  /*1210*/  UMOV UR5, 0x400 ;  /* 0x0000040000057882 */ /* 0x000fc40000000000 */
[----:B------:R-:W-:Y:S02]  /*1220*/  UIADD3 UR8, UPT, UPT, UR5, 0x1830, URZ ;  /* 0x0000183005087890 */ /* 0x000fe4000fffe0ff */
[----:B---3--:R-:W-:Y:S02]  /*1230*/  ULEA UR16, UR13, UR5, 0x18 ;  /* 0x000000050d107291 */ /* 0x008fe4000f8ec0ff */
[----:B------:R-:W-:Y:S01]  /*1240*/  ULEA UR8, UR13, UR8, 0x18 ;  /* 0x000000080d087291 */ /* 0x000fe2000f8ec0ff */
[----:B------:R-:W-:-:S11]  /*1250*/  UMOV UR5, URZ ;  /* 0x000000ff00057c82 */ /* 0x000fd60008000000 */
.L_x_20:
[----:B01----:R-:W-:Y:S01]  /*1260*/  MOV R6, UR5 ;  /* 0x0000000500067c02 */ /* 0x003fe20008000f00 */
[----:B------:R-:W-:Y:S02]  /*1270*/  UIMAD UR13, UR5, 0x30, UR8 ;  /* 0x00000030050d78a4 */ /* 0x000fe4000f8e0208 */
[----:B------:R-:W-:Y:S02]  /*1280*/  UIADD3 UR5, UPT, UPT, UR5, 0x1, URZ ;  /* 0x0000000105057890 */ /* 0x000fe4000fffe0ff */
[----:B------:R-:W-:Y:S02]  /*1290*/  IMAD R6, R6, 0x81, R3 ;  /* 0x0000008106067824 */ /* 0x000fe400078e0203 */
[----:B------:R-:W-:-:S03]  /*12a0*/  UISETP.NE.AND UP0, UPT, UR5, 0x3, UPT ;  /* 0x000000030500788c */ /* 0x000fc6000bf05270 */
[----:B------:R-:W-:Y:S01]  /*12b0*/  LEA R6, R6, UR16, 0x2 ;  /* 0x0000001006067c11 */ /* 0x000fe2000f8e10ff */
[----:B------:R-:W-:Y:S04]  /*12c0*/  LDS.128 R16, [UR13] ;  /* 0x0000000dff107984 */ /* 0x000fe80008000c00 */
[----:B--2---:R-:W0:Y:S04]  /*12d0*/  LDS R49, [R6] ;  /* 0x0000000006317984 */ /* 0x004e280000000800 */
[----:B------:R-:W1:Y:S04]  /*12e0*/  LDS R5, [R6+0x8] ;  /* 0x0000080006057984 */ /* 0x000e680000000800 */
[----:B------:R-:W2:Y:S04]  /*12f0*/  LDS R20, [R6+0x10] ;  /* 0x0000100006147984 */ /* 0x000ea80000000800 */
[----:B------:R-:W3:Y:S04]  /*1300*/  LDS R11, [R6+0x18] ;  /* 0x00001800060b7984 */ /* 0x000ee80000000800 */
[----:B------:R-:W4:Y:S04]  /*1310*/  LDS R10, [R6+0x20] ;  /* 0x00002000060a7984 */ /* 0x000f280000000800 */
[----:B------:R-:W5:Y:S04]  /*1320*/  LDS R9, [R6+0x28] ;  /* 0x0000280006097984 */ /* 0x000f680000000800 */
[----:B------:R-:W5:Y:S04]  /*1330*/  LDS R8, [R6+0x30] ;  /* 0x0000300006087984 */ /* 0x000f680000000800 */
[----:B------:R-:W5:Y:S01]  /*1340*/  LDS R7, [R6+0x38] ;  /* 0x0000380006077984 */ /* 0x000f620000000800 */
[C---:B0-----:R-:W-:Y:S01]  /*1350*/  FFMA R26, R49.reuse, R16, R26 ;  /* 0x00000010311a7223 */ /* 0x041fe2000000001a */
[C---:B------:R-:W-:Y:S01]  /*1360*/  FFMA R25, R49.reuse, R17, R25 ;  /* 0x0000001131197223 */ /* 0x040fe20000000019 */
[----:B------:R-:W-:Y:S01]  /*1370*/  FFMA R24, R49, R18, R24 ;  /* 0x0000001231187223 */ /* 0x000fe20000000018 */
[----:B------:R-:W-:Y:S01]  /*1380*/  FFMA R23, R19, R49, R23 ;  /* 0x0000003113177223 */ /* 0x000fe20000000017 */
[C---:B-1----:R-:W-:Y:S01]  /*1390*/  FFMA R51, R5.reuse, R16, R15 ;  /* 0x0000001005337223 */ /* 0x042fe2000000000f */
[C---:B------:R-:W-:Y:S01]  /*13a0*/  FFMA R50, R5.reuse, R17, R14 ;  /* 0x0000001105327223 */ /* 0x040fe2000000000e */
[----:B------:R-:W-:Y:S01]  /*13b0*/  FFMA R49, R5, R18, R13 ;  /* 0x0000001205317223 */ /* 0x000fe2000000000d */
[----:B------:R-:W-:Y:S01]  /*13c0*/  FFMA R0, R19, R5, R0 ;  /* 0x0000000513007223 */ /* 0x000fe20000000000 */
[C---:B--2---:R-:W-:Y:S01]  /*13d0*/  FFMA R52, R20.reuse, R16, R12 ;  /* 0x0000001014347223 */ /* 0x044fe2000000000c */
[CC--:B------:R-:W-:Y:S01]  /*13e0*/  FFMA R40, R20.reuse, R18.reuse, R40 ;  /* 0x0000001214287223 */ /* 0x0c0fe20000000028 */
[----:B------:R-:W-:Y:S01]  /*13f0*/  LDS.128 R12, [UR13+0x10] ;  /* 0x0000100dff0c7984 */ /* 0x000fe20008000c00 */
[-C--:B------:R-:W-:Y:S01]  /*1400*/  FFMA R39, R20, R17.reuse, R39 ;  /* 0x0000001114277223 */ /* 0x080fe20000000027 */
[C---:B---3--:R-:W-:Y:S01]  /*1410*/  FFMA R43, R11.reuse, R18, R43 ;  /* 0x000000120b2b7223 */ /* 0x048fe2000000002b */
[CC--:B------:R-:W-:Y:S01]  /*1420*/  FFMA R44, R11.reuse, R17.reuse, R44 ;  /* 0x000000110b2c7223 */ /* 0x0c0fe2000000002c */
[----:B------:R-:W-:Y:S01]  /*1430*/  FFMA R42, R11, R16, R47 ;  /* 0x000000100b2a7223 */ /* 0x000fe2000000002f */
[C---:B------:R-:W-:Y:S01]  /*1440*/  FFMA R21, R19.reuse, R20, R21 ;  /* 0x0000001413157223 */ /* 0x040fe20000000015 */
[C---:B----4-:R-:W-:Y:S01]  /*1450*/  FFMA R29, R10.reuse, R18, R29 ;  /* 0x000000120a1d7223 */ /* 0x050fe2000000001d */
[CC--:B------:R-:W-:Y:S01]  /*1460*/  FFMA R28, R10.reuse, R17.reuse, R28 ;  /* 0x000000110a1c7223 */ /* 0x0c0fe2000000001c */
[----:B------:R-:W-:Y:S01]  /*1470*/  FFMA R27, R10, R16, R27 ;  /* 0x000000100a1b7223 */ /* 0x000fe2000000001b */
[----:B------:R-:W-:Y:S01]  /*1480*/  FFMA R30, R19, R10, R30 ;  /* 0x0000000a131e7223 */ /* 0x000fe2000000001e */
[C---:B-----5:R-:W-:Y:S01]  /*1490*/  FFMA R33, R9.reuse, R18, R33 ;  /* 0x0000001209217223 */ /* 0x060fe20000000021 */
[C---:B------:R-:W-:Y:S01]  /*14a0*/  FFMA R32, R9.reuse, R17, R32 ;  /* 0x0000001109207223 */ /* 0x040fe20000000020 */
[----:B------:R-:W-:Y:S01]  /*14b0*/  FFMA R31, R9, R16, R31 ;  /* 0x00000010091f7223 */ /* 0x000fe2000000001f */
[C---:B------:R-:W-:Y:S01]  /*14c0*/  FFMA R34, R19.reuse, R9, R34 ;  /* 0x0000000913227223 */ /* 0x040fe20000000022 */
[C---:B------:R-:W-:Y:S01]  /*14d0*/  FFMA R37, R8.reuse, R18, R37 ;  /* 0x0000001208257223 */ /* 0x040fe20000000025 */
[CC--:B------:R-:W-:Y:S01]  /*14e0*/  FFMA R36, R8.reuse, R17.reuse, R36 ;  /* 0x0000001108247223 */ /* 0x0c0fe20000000024 */
[----:B------:R-:W-:Y:S01]  /*14f0*/  FFMA R35, R8, R16, R35 ;  /* 0x0000001008237223 */ /* 0x000fe20000000023 */
[----:B------:R-:W-:Y:S01]  /*1500*/  FFMA R38, R19, R8, R38 ;  /* 0x0000000813267223 */ /* 0x000fe20000000026 */
[C---:B------:R-:W-:Y:S01]  /*1510*/  FFMA R46, R7.reuse, R18, R46 ;  /* 0x00000012072e7223 */ /* 0x040fe2000000002e */
[C---:B------:R-:W-:Y:S01]  /*1520*/  FFMA R45, R7.reuse, R17, R45 ;  /* 0x00000011072d7223 */ /* 0x040fe2000000002d */
[----:B------:R-:W0:Y:S01]  /*1530*/  LDS R18, [R6+0x4] ;  /* 0x0000040006127984 */ /* 0x000e220000000800 */
[----:B------:R-:W-:Y:S01]  /*1540*/  FFMA R41, R7, R16, R41 ;  /* 0x0000001007297223 */ /* 0x000fe20000000029 */
[C---:B------:R-:W-:Y:S01]  /*1550*/  FFMA R16, R19.reuse, R11, R22 ;  /* 0x0000000b13107223 */ /* 0x040fe20000000016 */
[----:B------:R-:W-:Y:S01]  /*1560*/  FFMA R48, R19, R7, R48 ;  /* 0x0000000713307223 */ /* 0x000fe20000000030 */
[----:B------:R-:W1:Y:S04]  /*1570*/  LDS R17, [R6+0xc] ;  /* 0x00000c0006117984 */ /* 0x000e680000000800 */
[----:B------:R-:W2:Y:S01]  /*1580*/  LDS R19, [R6+0x14] ;  /* 0x0000140006137984 */ /* 0x000ea20000000800 */
[C---:B0-----:R-:W-:Y:S01]  /*1590*/  FFMA R26, R18.reuse, R12, R26 ;  /* 0x0000000c121a7223 */ /* 0x041fe2000000001a */
[CC--:B------:R-:W-:Y:S01]  /*15a0*/  FFMA R25, R18.reuse, R13.reuse, R25 ;  /* 0x0000000d12197223 */ /* 0x0c0fe20000000019 */
[----:B------:R-:W-:Y:S01]  /*15b0*/  FFMA R24, R18, R14, R24 ;  /* 0x0000000e12187223 */ /* 0x000fe20000000018 */
[----:B------:R-:W-:Y:S01]  /*15c0*/  FFMA R23, R15, R18, R23 ;  /* 0x000000120f177223 */ /* 0x000fe20000000017 */
[C---:B-1----:R-:W-:Y:S01]  /*15d0*/  FFMA R51, R17.reuse, R12, R51 ;  /* 0x0000000c11337223 */ /* 0x042fe20000000033 */
[----:B------:R-:W0:Y:S01]  /*15e0*/  LDS R18, [R6+0x1c] ;  /* 0x00001c0006127984 */ /* 0x000e220000000800 */
[C---:B------:R-:W-:Y:S01]  /*15f0*/  FFMA R50, R17.reuse, R13, R50 ;  /* 0x0000000d11327223 */ /* 0x040fe20000000032 */
[----:B------:R-:W-:Y:S01]  /*1600*/  FFMA R49, R17, R14, R49 ;  /* 0x0000000e11317223 */ /* 0x000fe20000000031 */
[----:B------:R-:W-:Y:S01]  /*1610*/  FFMA R0, R15, R17, R0 ;  /* 0x000000110f007223 */ /* 0x000fe20000000000 */
[C---:B--2---:R-:W-:Y:S01]  /*1620*/  FFMA R47, R19.reuse, R12, R52 ;  /* 0x0000000c132f7223 */ /* 0x044fe20000000034 */
[----:B------:R-:W1:Y:S01]  /*1630*/  LDS R17, [R6+0x24] ;  /* 0x0000240006117984 */ /* 0x000e620000000800 */
[C---:B------:R-:W-:Y:S01]  /*1640*/  FFMA R39, R19.reuse, R13, R39 ;  /* 0x0000000d13277223 */ /* 0x040fe20000000027 */
[----:B------:R-:W-:Y:S01]  /*1650*/  FFMA R40, R19, R14, R40 ;  /* 0x0000000e13287223 */ /* 0x000fe20000000028 */
[C---:B------:R-:W-:Y:S01]  /*1660*/  FFMA R21, R15.reuse, R19, R21 ;  /* 0x000000130f157223 */ /* 0x040fe20000000015 */
[----:B------:R-:W2:Y:S01]  /*1670*/  LDS R52, [R6+0x3c] ;  /* 0x00003c0006347984 */ /* 0x000ea20000000800 */
[C---:B0-----:R-:W-:Y:S01]  /*1680*/  FFMA R22, R18.reuse, R12, R42 ;  /* 0x0000000c12167223 */ /* 0x041fe2000000002a */
[C---:B------:R-:W-:Y:S01]  /*1690*/  FFMA R44, R18.reuse, R13, R44 ;  /* 0x0000000d122c7223 */ /* 0x040fe2000000002c */
[----:B------:R-:W-:Y:S01]  /*16a0*/  FFMA R43, R18, R14, R43 ;  /* 0x0000000e122b7223 */ /* 0x000fe2000000002b */
[----:B------:R-:W-:-:S02]  /*16b0*/  FFMA R42, R15, R18, R16 ;  /* 0x000000120f2a7223 */ /* 0x000fc40000000010 */
[----:B------:R-:W0:Y:S01]  /*16c0*/  LDS R18, [R6+0x2c] ;  /* 0x00002c0006127984 */ /* 0x000e220000000800 */
[C---:B-1----:R-:W-:Y:S01]  /*16d0*/  FFMA R27, R17.reuse, R12, R27 ;  /* 0x0000000c111b7223 */ /* 0x042fe2000000001b */
[C---:B------:R-:W-:Y:S01]  /*16e0*/  FFMA R28, R17.reuse, R13, R28 ;  /* 0x0000000d111c7223 */ /* 0x040fe2000000001c */
[----:B------:R-:W-:Y:S01]  /*16f0*/  FFMA R29, R17, R14, R29 ;  /* 0x0000000e111d7223 */ /* 0x000fe2000000001d */
[----:B------:R-:W1:Y:S01]  /*1700*/  LDS R16, [R6+0x34] ;  /* 0x0000340006107984 */ /* 0x000e620000000800 */
[C---:B------:R-:W-:Y:S01]  /*1710*/  FFMA R30, R15.reuse, R17, R30 ;  /* 0x000000110f1e7223 */ /* 0x040fe2000000001e */
[C---:B--2---:R-:W-:Y:S01]  /*1720*/  FFMA R41, R52.reuse, R12, R41 ;  /* 0x0000000c34297223 */ /* 0x044fe20000000029 */
[CC--:B------:R-:W-:Y:S01]  /*1730*/  FFMA R45, R52.reuse, R13.reuse, R45 ;  /* 0x0000000d342d7223 */ /* 0x0c0fe2000000002d */
[----:B------:R-:W-:Y:S01]  /*1740*/  LDS R6, [R6+0x40] ;  /* 0x0000400006067984 */ /* 0x000fe20000000800 */
[----:B------:R-:W-:Y:S01]  /*1750*/  FFMA R46, R52, R14, R46 ;  /* 0x0000000e342e7223 */ /* 0x000fe2000000002e */
[C---:B------:R-:W-:Y:S01]  /*1760*/  FFMA R48, R15.reuse, R52, R48 ;  /* 0x000000340f307223 */ /* 0x040fe20000000030 */
[C---:B0-----:R-:W-:Y:S01]  /*1770*/  FFMA R31, R18.reuse, R12, R31 ;  /* 0x0000000c121f7223 */ /* 0x041fe2000000001f */
[CC--:B------:R-:W-:Y:S01]  /*1780*/  FFMA R32, R18.reuse, R13.reuse, R32 ;  /* 0x0000000d12207223 */ /* 0x0c0fe20000000020 */
[----:B------:R-:W-:Y:S01]  /*1790*/  FFMA R33, R18, R14, R33 ;  /* 0x0000000e12217223 */ /* 0x000fe20000000021 */
[C---:B------:R-:W-:Y:S01]  /*17a0*/  FFMA R34, R15.reuse, R18, R34 ;  /* 0x000000120f227223 */ /* 0x040fe20000000022 */
[C---:B-1----:R-:W-:Y:S01]  /*17b0*/  FFMA R35, R16.reuse, R12, R35 ;  /* 0x0000000c10237223 */ /* 0x042fe20000000023 */
[C---:B------:R-:W-:Y:S01]  /*17c0*/  FFMA R36, R16.reuse, R13, R36 ;  /* 0x0000000d10247223 */ /* 0x040fe20000000024 */
[----:B------:R-:W-:Y:S01]  /*17d0*/  FFMA R37, R16, R14, R37 ;  /* 0x0000000e10257223 */ /* 0x000fe20000000025 */
[----:B------:R-:W-:-:S02]  /*17e0*/  FFMA R38, R15, R16, R38 ;  /* 0x000000100f267223 */ /* 0x000fc40000000026 */
[----:B------:R-:W0:Y:S02]  /*17f0*/  LDS.128 R16, [UR13+0x20] ;  /* 0x0000200dff107984 */ /* 0x000e240008000c00 */
[-C--:B0-----:R-:W-:Y:S01]  /*1800*/  FFMA R12, R11, R16.reuse, R47 ;  /* 0x000000100b0c7223 */ /* 0x081fe2000000002f */
[-C--:B------:R-:W-:Y:S01]  /*1810*/  FFMA R47, R10, R16.reuse, R22 ;  /* 0x000000100a2f7223 */ /* 0x080fe20000000016 */
[C---:B------:R-:W-:Y:S01]  /*1820*/  FFMA R26, R5.reuse, R16, R26 ;  /* 0x00000010051a7223 */ /* 0x040fe2000000001a */
[C---:B------:R-:W-:Y:S01]  /*1830*/  FFMA R25, R5.reuse, R17, R25 ;  /* 0x0000001105197223 */ /* 0x040fe20000000019 */
[C---:B------:R-:W-:Y:S01]  /*1840*/  FFMA R24, R5.reuse, R18, R24 ;  /* 0x0000001205187223 */ /* 0x040fe20000000018 */
[----:B------:R-:W-:Y:S01]  /*1850*/  FFMA R23, R5, R19, R23 ;  /* 0x0000001305177223 */ /* 0x000fe20000000017 */
[C---:B------:R-:W-:Y:S01]  /*1860*/  FFMA R15, R20.reuse, R16, R51 ;  /* 0x00000010140f7223 */ /* 0x040fe20000000033 */
[C---:B------:R-:W-:Y:S01]  /*1870*/  FFMA R14, R20.reuse, R17, R50 ;  /* 0x00000011140e7223 */ /* 0x040fe20000000032 */
[CC--:B------:R-:W-:Y:S01]  /*1880*/  FFMA R13, R20.reuse, R18.reuse, R49 ;  /* 0x00000012140d7223 */ /* 0x0c0fe20000000031 */
[----:B------:R-:W-:Y:S01]  /*1890*/  FFMA R0, R20, R19, R0 ;  /* 0x0000001314007223 */ /* 0x000fe20000000000 */
[C---:B------:R-:W-:Y:S01]  /*18a0*/  FFMA R39, R11.reuse, R17, R39 ;  /* 0x000000110b277223 */ /* 0x040fe20000000027 */
[CC--:B------:R-:W-:Y:S01]  /*18b0*/  FFMA R40, R11.reuse, R18.reuse, R40 ;  /* 0x000000120b287223 */ /* 0x0c0fe20000000028 */
[----:B------:R-:W-:Y:S01]  /*18c0*/  FFMA R21, R11, R19, R21 ;  /* 0x000000130b157223 */ /* 0x000fe20000000015 */
[C---:B------:R-:W-:Y:S01]  /*18d0*/  FFMA R44, R10.reuse, R17, R44 ;  /* 0x000000110a2c7223 */ /* 0x040fe2000000002c */
[C---:B------:R-:W-:Y:S01]  /*18e0*/  FFMA R43, R10.reuse, R18, R43 ;  /* 0x000000120a2b7223 */ /* 0x040fe2000000002b */
[----:B------:R-:W-:Y:S01]  /*18f0*/  FFMA R22, R10, R19, R42 ;  /* 0x000000130a167223 */ /* 0x000fe2000000002a */
[C---:B------:R-:W-:Y:S01]  /*1900*/  FFMA R27, R9.reuse, R16, R27 ;  /* 0x00000010091b7223 */ /* 0x040fe2000000001b */
        /* <DEDUP_REMOVED lines=13> */
[----:B------:R-:W-:Y:S01]  /*19e0*/  FFMA R46, R6, R18, R46 ;  /* 0x00000012062e7223 */ /* 0x000fe2000000002e */
[----:B------:R-:W-:Y:S01]  /*19f0*/  FFMA R48, R19, R6, R48 ;  /* 0x0000000613307223 */ /* 0x000fe20000000030 */
[----:B------:R-:W-:Y:S06]  /*1a00*/  BRA.U UP0, `(.L_x_20) ;  /* 0xfffffff900147547 */ /* 0x000fec000b83ffff */
[----:B------:R-:W-:-:S04]  /*1a10*/  UIADD3 UR4, UPT, UPT, UR4, 0x1, URZ ;  /* 0x0000000104047890 */ /* 0x000fc8000fffe0ff */
[----:B------:R-:W-:-:S09]  /*1a20*/  UISETP.NE.AND UP0, UPT, UR4, 0x3, UPT ;  /* 0x000000030400788c */ /* 0x000fd2000bf05270 */
[----:B------:R-:W-:Y:S05]  /*1a30*/  BRA.U UP0, `(.L_x_21) ;  /* 0xffffffe9000c7547 */ /* 0x000fea000b83ffff */
[----:B------:R-:W0:Y:S01]  /*1a40*/  S2R R3, SR_TID.X ;  /* 0x0000000000037919 */ /* 0x000e220000002100 */
[----:B------:R-:W-:Y:S01]  /*1a50*/  USHF.L.U32 UR5, UR17, 0xa, URZ ;  /* 0x0000000a11057899 */ /* 0x000fe200080006ff */
[----:B------:R-:W1:Y:S01]  /*1a60*/  LDC.64 R4, c[0x0][0x390] ;  /* 0x0000e400ff047b82 */ /* 0x000e620000000a00 */
[----:B------:R-:W-:Y:S01]  /*1a70*/  SHF.L.U32 R2, R2, 0xf, RZ ;  /* 0x0000000f02027819 */ /* 0x000fe200000006ff */
[----:B------:R-:W-:Y:S02]  /*1a80*/  USHF.L.U32 UR13, UR17, 0x2, URZ ;  /* 0x00000002110d7899 */ /* 0x000fe400080006ff */
[----:B------:R-:W-:Y:S01]  /*1a90*/  ULOP3.LUT UR5, UR5, 0x7ff00000, URZ, 0xc0, !UPT ;  /* 0x7ff0000005057892 */ /* 0x000fe2000f8ec0ff */
[----:B------:R-:W-:Y:S01]  /*1aa0*/  LOP3.LUT R2, R2, 0x1fc0000, RZ, 0xc0, !PT ;  /* 0x01fc000002027812 */ /* 0x000fe200078ec0ff */
[----:B------:R-:W-:Y:S02]  /*1ab0*/  USHF.L.U32 UR8, UR17, 0x8, URZ ;  /* 0x0000000811087899 */ /* 0x000fe400080006ff */
[----:B------:R-:W-:-:S02]  /*1ac0*/  ULOP3.LUT UR13, UR13, 0xc, URZ, 0xc0, !UPT ;  /* 0x0000000c0d0d7892 */ /* 0x000fc4000f8ec0ff */
[----:B------:R-:W-:Y:S01]  /*1ad0*/  IADD3 R2, PT, PT, R2, UR5, RZ ;  /* 0x0000000502027c10 */ /* 0x000fe2000fffe0ff */
[----:B------:R-:W-:Y:S01]  /*1ae0*/  ULOP3.LUT UR8, UR8, 0x3fc00, URZ, 0xc0, !UPT ;  /* 0x0003fc0008087892 */ /* 0x000fe2000f8ec0ff */
[----:B0-----:R-:W-:-:S04]  /*1af0*/  LOP3.LUT R3, R3, 0x7, RZ, 0xc0, !PT ;  /* 0x0000000703037812 */ /* 0x001fc800078ec0ff */
[----:B------:R-:W-:Y:S02]  /*1b00*/  LEA R2, R3, R2, 0x7 ;  /* 0x0000000203027211 */ /* 0x000fe400078e38ff */
[----:B------:R-:W-:-:S04]  /*1b10*/  MOV R3, UR13 ;  /* 0x0000000d00037c02 */ /* 0x000fc80008000f00 */
[----:B------:R-:W-:-:S05]  /*1b20*/  IADD3 R3, PT, PT, R2, UR8, R3 ;  /* 0x0000000802037c10 */ /* 0x000fca000fffe003 */
[----:B-1----:R-:W-:-:S05]  /*1b30*/  IMAD.WIDE.U32 R4, R3, 0x4, R4 ;  /* 0x0000000403047825 */ /* 0x002fca00078e0004 */
[----:B------:R-:W-:Y:S04]  /*1b40*/  STG.E desc[UR14][R4.64], R26 ;  /* 0x0000001a04007986 */ /* 0x000fe8000c10190e */
        /* <DEDUP_REMOVED lines=30> */
[----:B------:R-:W-:Y:S01]  /*1d30*/  STG.E desc[UR14][R4.64+0x1cc], R48 ;  /* 0x0001cc3004007986 */ /* 0x000fe2000c10190e */
[----:B------:R-:W-:Y:S05]  /*1d40*/  EXIT ;  /* 0x000000000000794d */ /* 0x000fea0003800000 */
.L_x_22:
[----:B------:R-:W-:-:S00]  /*1d50*/  BRA `(.L_x_22) ;  /* 0xfffffffc00fc7947 */ /* 0x000fc0000383ffff */
[----:B------:R-:W-:-:S00]  /*1d60*/  NOP ;  /* 0x0000000000007918 */ /* 0x000fc00000000000 */
        /* <DEDUP_REMOVED lines=9> */
.L_x_24:


//--------------------- .text.my_kernel_kernel1   --------------------------
	.section	.text.my_kernel_kernel1,"ax",@progbits
	.align	128
        .global         my_kernel_kernel1
        .type           my_kernel_kernel1,@function
        .size           my_kernel_kernel1,(.L_x_25 - my_kernel_kernel1)
        .other          my_kernel_kernel1,@"STO_CUDA_ENTRY STV_DEFAULT"
my_kernel_kernel1:
.text.my_kernel_kernel1:
[----:B------:R-:W-:Y:S01]  /*0000*/  LDC R1, c[0x0][0x37c] ;  /* 0x0000df00ff017b82 */ /* 0x000fe20000000800 */
[----:B------:R-:W0:Y:S07]  /*0010*/  S2R R4, SR_TID.X ;  /* 0x0000000000047919 */ /* 0x000e2e0000002100 */
[----:B------:R-:W1:Y:S01]  /*0020*/  LDC.64 R2, c[0x0][0x388] ;  /* 0x0000e200ff027b82 */ /* 0x000e620000000a00 */
[----:B------:R-:W2:Y:S01]  /*0030*/  LDCU.64 UR6, c[0x0][0x390] ;  /* 0x00007200ff0677ac */ /* 0x000ea20008000a00 */
[----:B------:R-:W3:Y:S01]  /*0040*/  S2R R9, SR_CTAID.X ;  /* 0x0000000000097919 */ /* 0x000ee20000002500 */
[----:B------:R-:W4:Y:S01]  /*0050*/  LDCU.64 UR4, c[0x0][0x358] ;  /* 0x00006b00ff0477ac */ /* 0x000f220008000a00 */
[----:B0-----:R-:W-:-:S04]  /*0060*/  SHF.L.U32 R0, R4, 0x2, RZ ;  /* 0x0000000204007819 */ /* 0x001fc800000006ff */
[----:B------:R-:W-:Y:S02]  /*0070*/  LOP3.LUT R0, R0, 0x3c, RZ, 0xc0, !PT ;  /* 0x0000003c00007812 */ /* 0x000fe400078ec0ff */
[----:B---3--:R-:W-:Y:S02]  /*0080*/  LEA R9, R9, R4, 0x6 ;  /* 0x0000000409097211 */ /* 0x008fe400078e30ff */
[----:B--2---:R-:W-:Y:S01]  /*0090*/  IADD3 R6, P0, PT, R0, UR6, RZ ;  /* 0x0000000600067c10 */ /* 0x004fe2000ff1e0ff */
[----:B------:R-:W0:Y:S02]  /*00a0*/  LDC.64 R4, c[0x0][0x380] ;  /* 0x0000e000ff047b82 */ /* 0x000e240000000a00 */
[----:B-1----:R-:W-:Y:S01]  /*00b0*/  IMAD.WIDE.U32 R2, R9, 0x4, R2 ;  /* 0x0000000409027825 */ /* 0x002fe200078e0002 */
[----:B------:R-:W-:-:S05]  /*00c0*/  IADD3.X R7, PT, PT, RZ, UR7, RZ, P0, !PT ;  /* 0x00000007ff077c10 */ /* 0x000fca00087fe4ff */
[----:B----4-:R-:W2:Y:S04]  /*00d0*/  LDG.E.CONSTANT R2, desc[UR4][R2.64] ;  /* 0x0000000402027981 */ /* 0x010ea8000c1e9900 */
[----:B------:R-:W2:Y:S01]  /*00e0*/  LDG.E.CONSTANT R7, desc[UR4][R6.64] ;  /* 0x0000000406077981 */ /* 0x000ea2000c1e9900 */
[----:B0-----:R-:W-:-:S04]  /*00f0*/  IMAD.WIDE.U32 R4, R9, 0x4, R4 ;  /* 0x0000000409047825 */ /* 0x001fc800078e0004 */
[----:B--2---:R-:W-:-:S04]  /*0100*/  FADD R0, R2, R7 ;  /* 0x0000000702007221 */ /* 0x004fc80000000000 */
[----:B------:R-:W-:-:S05]  /*0110*/  FADD R8, R0, 3 ;  /* 0x4040000000087421 */ /* 0x000fca0000000000 */
[----:B------:R-:W-:-:S04]  /*0120*/  FMNMX R8, R8, 6, PT ;  /* 0x40c0000008087809 */ /* 0x000fc80003800000 */
[----:B------:R-:W-:-:S05]  /*0130*/  FMNMX R8, RZ, R8, !PT ;  /* 0x00000008ff087209 */ /* 0x000fca0007800000 */
[----:B------:R-:W-:-:S04]  /*0140*/  FMUL R11, R8, 0.16666670143604278564 ;  /* 0x3e2aaaad080b7820 */ /* 0x000fc80000400000 */
[----:B------:R-:W-:-:S05]  /*0150*/  FMUL R11, R0, R11 ;  /* 0x0000000b000b7220 */ /* 0x000fca0000400000 */
[----:B------:R-:W-:Y:S01]  /*0160*/  STG.E desc[UR4][R4.64], R11 ;  /* 0x0000000b04007986 */ /* 0x000fe2000c101904 */
[----:B------:R-:W-:Y:S05]  /*0170*/  EXIT ;  /* 0x000000000000794d */ /* 0x000fea0003800000 */
.L_x_23:
        /* <DEDUP_REMOVED lines=16> */
.L_x_25:


//--------------------- .nv.shared.my_kernel_kernel0 --------------------------
	.section	.nv.shared.my_kernel_kernel0,"aw",@nobits
	.sectionflags	@""
	.align	4
.nv.shared.my_kernel_kernel0:
	.zero		7360


//--------------------- .nv.shared.reserved.0     --------------------------
	.section	.nv.shared.reserved.0,"aw",@nobits
	.weak		__nv_reservedSMEM_offset_0_alias
	.size		__nv_reservedSMEM_offset_0_alias, 0, 64
	.other		__nv_reservedSMEM_offset_0_alias,@"STO_CUDA_RESERVED_SHARED STV_DEFAULT"
__nv_reservedSMEM_offset_0_alias:
	.zero		0
	.zero		64


//--------------------- .nv.constant0.my_kernel_kernel0 --------------------------
	.section	.nv.constant0.my_kernel_kernel0,"a",@progbits
	.sectionflags	@""
	.align	4
.nv.constant0.my_kernel_kernel0:
	.zero		920


//--------------------- .nv.constant0.my_kernel_kernel1 --------------------------
	.section	.nv.constant0.my_kernel_kernel1,"a",@progbits
	.sectionflags	@""
	.align	4
.nv.constant0.my_kernel_kernel1:
	.zero		920


//--------------------- SYMBOLS --------------------------

	.type		.nv.reservedSmem.offset0,@object
	.size		.nv.reservedSmem.offset0,0x4
	.type		.nv.reservedSmem.cap,@object
	.size		.nv.reservedSmem.cap,0x4
